//
// Generated by NVIDIA NVVM Compiler
//
// Compiler Build ID: CL-36424714
// Cuda compilation tools, release 13.0, V13.0.88
// Based on NVVM 20.0.0
//

.version 9.0
.target sm_100
.address_size 64

	// .globl	_Z14convolutionGPUPfS_ii
.const .align 4 .b8 kernelC[100];
.const .align 4 .b8 kernelVec[20];

.visible .entry _Z14convolutionGPUPfS_ii(
	.param .u64 .ptr .align 1 _Z14convolutionGPUPfS_ii_param_0,
	.param .u64 .ptr .align 1 _Z14convolutionGPUPfS_ii_param_1,
	.param .u32 _Z14convolutionGPUPfS_ii_param_2,
	.param .u32 _Z14convolutionGPUPfS_ii_param_3
)
{
	.reg .pred 	%p<99>;
	.reg .b32 	%r<57>;
	.reg .b32 	%f<186>;
	.reg .b64 	%rd<20>;

	ld.param.u64 	%rd9, [_Z14convolutionGPUPfS_ii_param_0];
	ld.param.u64 	%rd10, [_Z14convolutionGPUPfS_ii_param_1];
	ld.param.u32 	%r11, [_Z14convolutionGPUPfS_ii_param_2];
	cvta.to.global.u64 	%rd1, %rd10;
	mov.u32 	%r12, %tid.x;
	mov.u32 	%r2, %ctaid.x;
	mov.u32 	%r13, %ntid.x;
	mov.u32 	%r3, %tid.y;
	mov.u32 	%r4, %ctaid.y;
	mov.u32 	%r15, %ntid.y;
	mad.lo.s32 	%r16, %r4, %r15, %r3;
	mad.lo.s32 	%r17, %r2, %r13, %r12;
	mad.lo.s32 	%r5, %r16, %r11, %r17;
	mov.u32 	%r18, %nctaid.x;
	add.s32 	%r6, %r18, -1;
	setp.ne.s32 	%p13, %r2, %r6;
	add.s32 	%r7, %r13, -1;
	mov.u32 	%r19, %nctaid.y;
	add.s32 	%r8, %r19, -1;
	add.s32 	%r9, %r15, -1;
	add.s32 	%r20, %r12, -2;
	setp.le.u32 	%p14, %r20, %r7;
	ld.const.f32 	%f1, [kernelVec];
	or.pred  	%p1, %p13, %p14;
	shl.b32 	%r10, %r11, 1;
	sub.s32 	%r21, %r5, %r10;
	add.s32 	%r22, %r21, -2;
	mul.wide.s32 	%rd11, %r22, 4;
	add.s64 	%rd2, %rd1, %rd11;
	not.pred 	%p15, %p1;
	mov.f32 	%f161, 0f00000000;
	@%p15 bra 	$L__BB0_3;
	setp.eq.s32 	%p16, %r4, %r8;
	add.s32 	%r24, %r3, -2;
	setp.gt.u32 	%p17, %r24, %r9;
	and.pred  	%p18, %p16, %p17;
	@%p18 bra 	$L__BB0_3;
	ld.global.f32 	%f161, [%rd2];
$L__BB0_3:
	mul.f32 	%f83, %f161, %f1;
	fma.rn.f32 	%f4, %f83, %f1, 0f00000000;
	cvt.s64.s32 	%rd3, %r11;
	cvt.s64.s32 	%rd4, %r5;
	sub.s64 	%rd12, %rd4, %rd3;
	shl.b64 	%rd13, %rd12, 2;
	add.s64 	%rd5, %rd1, %rd13;
	mov.f32 	%f162, 0f00000000;
	@%p15 bra 	$L__BB0_6;
	setp.eq.s32 	%p20, %r4, %r8;
	add.s32 	%r26, %r3, -1;
	setp.gt.u32 	%p21, %r26, %r9;
	and.pred  	%p22, %p20, %p21;
	@%p22 bra 	$L__BB0_6;
	ld.global.f32 	%f162, [%rd5+-8];
$L__BB0_6:
	setp.eq.s32 	%p23, %r4, %r8;
	mul.f32 	%f86, %f162, %f1;
	ld.const.f32 	%f7, [kernelVec+4];
	fma.rn.f32 	%f8, %f86, %f7, %f4;
	setp.gt.u32 	%p24, %r3, %r9;
	and.pred  	%p3, %p23, %p24;
	or.pred  	%p26, %p15, %p3;
	shl.b64 	%rd14, %rd4, 2;
	add.s64 	%rd6, %rd1, %rd14;
	mov.f32 	%f163, 0f00000000;
	@%p26 bra 	$L__BB0_8;
	ld.global.f32 	%f163, [%rd6+-8];
$L__BB0_8:
	setp.eq.s32 	%p27, %r4, %r8;
	mul.f32 	%f88, %f163, %f1;
	ld.const.f32 	%f11, [kernelVec+8];
	fma.rn.f32 	%f12, %f88, %f11, %f8;
	setp.ge.u32 	%p28, %r3, %r9;
	and.pred  	%p4, %p27, %p28;
	or.pred  	%p30, %p15, %p4;
	shl.b64 	%rd15, %rd3, 2;
	add.s64 	%rd7, %rd6, %rd15;
	mov.f32 	%f164, 0f00000000;
	@%p30 bra 	$L__BB0_10;
	ld.global.f32 	%f164, [%rd7+-8];
$L__BB0_10:
	mul.f32 	%f90, %f164, %f1;
	ld.const.f32 	%f15, [kernelVec+12];
	fma.rn.f32 	%f16, %f90, %f15, %f12;
	mul.wide.s32 	%rd16, %r10, 4;
	add.s64 	%rd8, %rd6, %rd16;
	mov.f32 	%f165, 0f00000000;
	@%p15 bra 	$L__BB0_13;
	add.s32 	%r30, %r3, 2;
	setp.gt.u32 	%p33, %r30, %r9;
	and.pred  	%p34, %p27, %p33;
	@%p34 bra 	$L__BB0_13;
	ld.global.f32 	%f165, [%rd8+-8];
$L__BB0_13:
	setp.ne.s32 	%p35, %r2, %r6;
	mul.f32 	%f93, %f165, %f1;
	ld.const.f32 	%f19, [kernelVec+16];
	fma.rn.f32 	%f20, %f93, %f19, %f16;
	add.s32 	%r31, %r12, -1;
	setp.le.u32 	%p36, %r31, %r7;
	or.pred  	%p5, %p35, %p36;
	not.pred 	%p37, %p5;
	mov.f32 	%f166, 0f00000000;
	@%p37 bra 	$L__BB0_16;
	setp.eq.s32 	%p38, %r4, %r8;
	add.s32 	%r33, %r3, -2;
	setp.gt.u32 	%p39, %r33, %r9;
	and.pred  	%p40, %p38, %p39;
	@%p40 bra 	$L__BB0_16;
	ld.global.f32 	%f166, [%rd2+4];
$L__BB0_16:
	mul.f32 	%f96, %f166, %f7;
	fma.rn.f32 	%f23, %f96, %f1, %f20;
	mov.f32 	%f167, 0f00000000;
	@%p37 bra 	$L__BB0_19;
	setp.eq.s32 	%p42, %r4, %r8;
	add.s32 	%r35, %r3, -1;
	setp.gt.u32 	%p43, %r35, %r9;
	and.pred  	%p44, %p42, %p43;
	@%p44 bra 	$L__BB0_19;
	ld.global.f32 	%f167, [%rd5+-4];
$L__BB0_19:
	mul.f32 	%f99, %f167, %f7;
	fma.rn.f32 	%f26, %f99, %f7, %f23;
	or.pred  	%p45, %p37, %p3;
	mov.f32 	%f168, 0f00000000;
	@%p45 bra 	$L__BB0_21;
	ld.global.f32 	%f168, [%rd6+-4];
$L__BB0_21:
	mul.f32 	%f101, %f168, %f7;
	fma.rn.f32 	%f29, %f101, %f11, %f26;
	or.pred  	%p46, %p37, %p4;
	mov.f32 	%f169, 0f00000000;
	@%p46 bra 	$L__BB0_23;
	ld.global.f32 	%f169, [%rd7+-4];
$L__BB0_23:
	mul.f32 	%f103, %f169, %f7;
	fma.rn.f32 	%f32, %f103, %f15, %f29;
	mov.f32 	%f170, 0f00000000;
	@%p37 bra 	$L__BB0_26;
	setp.eq.s32 	%p48, %r4, %r8;
	add.s32 	%r37, %r3, 2;
	setp.gt.u32 	%p49, %r37, %r9;
	and.pred  	%p50, %p48, %p49;
	@%p50 bra 	$L__BB0_26;
	ld.global.f32 	%f170, [%rd8+-4];
$L__BB0_26:
	mul.f32 	%f106, %f170, %f7;
	fma.rn.f32 	%f35, %f106, %f19, %f32;
	setp.le.u32 	%p52, %r12, %r7;
	or.pred  	%p7, %p35, %p52;
	not.pred 	%p53, %p7;
	mov.f32 	%f171, 0f00000000;
	@%p53 bra 	$L__BB0_29;
	setp.eq.s32 	%p54, %r4, %r8;
	add.s32 	%r39, %r3, -2;
	setp.gt.u32 	%p55, %r39, %r9;
	and.pred  	%p56, %p54, %p55;
	@%p56 bra 	$L__BB0_29;
	ld.global.f32 	%f171, [%rd2+8];
$L__BB0_29:
	mul.f32 	%f109, %f171, %f11;
	fma.rn.f32 	%f38, %f109, %f1, %f35;
	mov.f32 	%f172, 0f00000000;
	@%p53 bra 	$L__BB0_32;
	setp.eq.s32 	%p58, %r4, %r8;
	add.s32 	%r41, %r3, -1;
	setp.gt.u32 	%p59, %r41, %r9;
	and.pred  	%p60, %p58, %p59;
	@%p60 bra 	$L__BB0_32;
	ld.global.f32 	%f172, [%rd5];
$L__BB0_32:
	mul.f32 	%f112, %f172, %f11;
	fma.rn.f32 	%f41, %f112, %f7, %f38;
	or.pred  	%p61, %p53, %p3;
	mov.f32 	%f173, 0f00000000;
	@%p61 bra 	$L__BB0_34;
	ld.global.f32 	%f173, [%rd6];
$L__BB0_34:
	mul.f32 	%f114, %f173, %f11;
	fma.rn.f32 	%f44, %f114, %f11, %f41;
	or.pred  	%p62, %p53, %p4;
	mov.f32 	%f174, 0f00000000;
	@%p62 bra 	$L__BB0_36;
	ld.global.f32 	%f174, [%rd7];
$L__BB0_36:
	mul.f32 	%f116, %f174, %f11;
	fma.rn.f32 	%f47, %f116, %f15, %f44;
	mov.f32 	%f175, 0f00000000;
	@%p53 bra 	$L__BB0_39;
	setp.eq.s32 	%p64, %r4, %r8;
	add.s32 	%r43, %r3, 2;
	setp.gt.u32 	%p65, %r43, %r9;
	and.pred  	%p66, %p64, %p65;
	@%p66 bra 	$L__BB0_39;
	ld.global.f32 	%f175, [%rd8];
$L__BB0_39:
	setp.ne.s32 	%p67, %r2, %r6;
	mul.f32 	%f119, %f175, %f11;
	fma.rn.f32 	%f50, %f119, %f19, %f47;
	setp.lt.u32 	%p68, %r12, %r7;
	or.pred  	%p9, %p67, %p68;
	not.pred 	%p69, %p9;
	mov.f32 	%f176, 0f00000000;
	@%p69 bra 	$L__BB0_42;
	setp.eq.s32 	%p70, %r4, %r8;
	add.s32 	%r45, %r3, -2;
	setp.gt.u32 	%p71, %r45, %r9;
	and.pred  	%p72, %p70, %p71;
	@%p72 bra 	$L__BB0_42;
	ld.global.f32 	%f176, [%rd2+12];
$L__BB0_42:
	mul.f32 	%f122, %f176, %f15;
	fma.rn.f32 	%f53, %f122, %f1, %f50;
	mov.f32 	%f177, 0f00000000;
	@%p69 bra 	$L__BB0_45;
	setp.eq.s32 	%p74, %r4, %r8;
	add.s32 	%r47, %r3, -1;
	setp.gt.u32 	%p75, %r47, %r9;
	and.pred  	%p76, %p74, %p75;
	@%p76 bra 	$L__BB0_45;
	ld.global.f32 	%f177, [%rd5+4];
$L__BB0_45:
	mul.f32 	%f125, %f177, %f15;
	fma.rn.f32 	%f56, %f125, %f7, %f53;
	or.pred  	%p77, %p69, %p3;
	mov.f32 	%f178, 0f00000000;
	@%p77 bra 	$L__BB0_47;
	ld.global.f32 	%f178, [%rd6+4];
$L__BB0_47:
	mul.f32 	%f127, %f178, %f15;
	fma.rn.f32 	%f59, %f127, %f11, %f56;
	or.pred  	%p78, %p69, %p4;
	mov.f32 	%f179, 0f00000000;
	@%p78 bra 	$L__BB0_49;
	ld.global.f32 	%f179, [%rd7+4];
$L__BB0_49:
	mul.f32 	%f129, %f179, %f15;
	fma.rn.f32 	%f62, %f129, %f15, %f59;
	mov.f32 	%f180, 0f00000000;
	@%p69 bra 	$L__BB0_52;
	setp.eq.s32 	%p80, %r4, %r8;
	add.s32 	%r49, %r3, 2;
	setp.gt.u32 	%p81, %r49, %r9;
	and.pred  	%p82, %p80, %p81;
	@%p82 bra 	$L__BB0_52;
	ld.global.f32 	%f180, [%rd8+4];
$L__BB0_52:
	mul.f32 	%f132, %f180, %f15;
	fma.rn.f32 	%f65, %f132, %f19, %f62;
	add.s32 	%r50, %r12, 2;
	setp.le.u32 	%p84, %r50, %r7;
	or.pred  	%p11, %p67, %p84;
	not.pred 	%p85, %p11;
	mov.f32 	%f181, 0f00000000;
	@%p85 bra 	$L__BB0_55;
	setp.eq.s32 	%p86, %r4, %r8;
	add.s32 	%r52, %r3, -2;
	setp.gt.u32 	%p87, %r52, %r9;
	and.pred  	%p88, %p86, %p87;
	@%p88 bra 	$L__BB0_55;
	ld.global.f32 	%f181, [%rd2+16];
$L__BB0_55:
	mul.f32 	%f135, %f181, %f19;
	fma.rn.f32 	%f68, %f135, %f1, %f65;
	mov.f32 	%f182, 0f00000000;
	@%p85 bra 	$L__BB0_58;
	setp.eq.s32 	%p90, %r4, %r8;
	add.s32 	%r54, %r3, -1;
	setp.gt.u32 	%p91, %r54, %r9;
	and.pred  	%p92, %p90, %p91;
	@%p92 bra 	$L__BB0_58;
	ld.global.f32 	%f182, [%rd5+8];
$L__BB0_58:
	mul.f32 	%f138, %f182, %f19;
	fma.rn.f32 	%f71, %f138, %f7, %f68;
	or.pred  	%p93, %p85, %p3;
	mov.f32 	%f183, 0f00000000;
	@%p93 bra 	$L__BB0_60;
	ld.global.f32 	%f183, [%rd6+8];
$L__BB0_60:
	mul.f32 	%f140, %f183, %f19;
	fma.rn.f32 	%f74, %f140, %f11, %f71;
	or.pred  	%p94, %p85, %p4;
	mov.f32 	%f184, 0f00000000;
	@%p94 bra 	$L__BB0_62;
	ld.global.f32 	%f184, [%rd7+8];
$L__BB0_62:
	mul.f32 	%f142, %f184, %f19;
	fma.rn.f32 	%f77, %f142, %f15, %f74;
	mov.f32 	%f185, 0f00000000;
	@%p85 bra 	$L__BB0_65;
	setp.eq.s32 	%p96, %r4, %r8;
	add.s32 	%r56, %r3, 2;
	setp.gt.u32 	%p97, %r56, %r9;
	and.pred  	%p98, %p96, %p97;
	@%p98 bra 	$L__BB0_65;
	ld.global.f32 	%f185, [%rd8+8];
$L__BB0_65:
	mul.f32 	%f144, %f185, %f19;
	fma.rn.f32 	%f145, %f144, %f19, %f77;
	cvta.to.global.u64 	%rd17, %rd9;
	add.s64 	%rd19, %rd17, %rd14;
	st.global.f32 	[%rd19], %f145;
	ret;

}
	// .globl	_Z17convolutionColGPUPfS_ii
.visible .entry _Z17convolutionColGPUPfS_ii(
	.param .u64 .ptr .align 1 _Z17convolutionColGPUPfS_ii_param_0,
	.param .u64 .ptr .align 1 _Z17convolutionColGPUPfS_ii_param_1,
	.param .u32 _Z17convolutionColGPUPfS_ii_param_2,
	.param .u32 _Z17convolutionColGPUPfS_ii_param_3
)
{
	.reg .pred 	%p<6>;
	.reg .b32 	%r<19>;
	.reg .b32 	%f<31>;
	.reg .b64 	%rd<17>;

	ld.param.u64 	%rd2, [_Z17convolutionColGPUPfS_ii_param_0];
	ld.param.u64 	%rd3, [_Z17convolutionColGPUPfS_ii_param_1];
	ld.param.u32 	%r3, [_Z17convolutionColGPUPfS_ii_param_2];
	cvta.to.global.u64 	%rd1, %rd3;
	mov.u32 	%r4, %tid.x;
	mov.u32 	%r5, %ctaid.x;
	mov.u32 	%r6, %ntid.x;
	mov.u32 	%r7, %tid.y;
	mov.u32 	%r8, %ctaid.y;
	mov.u32 	%r9, %ntid.y;
	mad.lo.s32 	%r1, %r8, %r9, %r7;
	mad.lo.s32 	%r10, %r5, %r6, %r4;
	mad.lo.s32 	%r2, %r3, %r1, %r10;
	add.s32 	%r11, %r1, -258;
	setp.lt.u32 	%p1, %r11, -256;
	mov.f32 	%f26, 0f00000000;
	@%p1 bra 	$L__BB1_2;
	shl.b32 	%r12, %r3, 1;
	sub.s32 	%r13, %r2, %r12;
	mul.wide.s32 	%rd4, %r13, 4;
	add.s64 	%rd5, %rd1, %rd4;
	ld.global.f32 	%f26, [%rd5];
$L__BB1_2:
	ld.const.f32 	%f17, [kernelVec];
	fma.rn.f32 	%f3, %f26, %f17, 0f00000000;
	add.s32 	%r14, %r1, -257;
	setp.lt.u32 	%p2, %r14, -256;
	mov.f32 	%f27, 0f00000000;
	@%p2 bra 	$L__BB1_4;
	sub.s32 	%r15, %r2, %r3;
	mul.wide.s32 	%rd6, %r15, 4;
	add.s64 	%rd7, %rd1, %rd6;
	ld.global.f32 	%f27, [%rd7];
$L__BB1_4:
	ld.const.f32 	%f19, [kernelVec+4];
	fma.rn.f32 	%f6, %f27, %f19, %f3;
	setp.gt.u32 	%p3, %r1, 255;
	mov.f32 	%f28, 0f00000000;
	@%p3 bra 	$L__BB1_6;
	mul.wide.s32 	%rd8, %r2, 4;
	add.s64 	%rd9, %rd1, %rd8;
	ld.global.f32 	%f28, [%rd9];
$L__BB1_6:
	ld.const.f32 	%f21, [kernelVec+8];
	fma.rn.f32 	%f9, %f28, %f21, %f6;
	setp.gt.u32 	%p4, %r1, 254;
	mov.f32 	%f29, 0f00000000;
	@%p4 bra 	$L__BB1_8;
	add.s32 	%r16, %r3, %r2;
	mul.wide.s32 	%rd10, %r16, 4;
	add.s64 	%rd11, %rd1, %rd10;
	ld.global.f32 	%f29, [%rd11];
$L__BB1_8:
	ld.const.f32 	%f23, [kernelVec+12];
	fma.rn.f32 	%f12, %f29, %f23, %f9;
	setp.gt.u32 	%p5, %r1, 253;
	mov.f32 	%f30, 0f00000000;
	@%p5 bra 	$L__BB1_10;
	shl.b32 	%r17, %r3, 1;
	add.s32 	%r18, %r17, %r2;
	mul.wide.s32 	%rd12, %r18, 4;
	add.s64 	%rd13, %rd1, %rd12;
	ld.global.f32 	%f30, [%rd13];
$L__BB1_10:
	ld.const.f32 	%f24, [kernelVec+16];
	fma.rn.f32 	%f25, %f30, %f24, %f12;
	cvta.to.global.u64 	%rd14, %rd2;
	mul.wide.s32 	%rd15, %r2, 4;
	add.s64 	%rd16, %rd14, %rd15;
	st.global.f32 	[%rd16], %f25;
	ret;

}
	// .globl	_Z17convolutionRowGPUPfS_ii
.visible .entry _Z17convolutionRowGPUPfS_ii(
	.param .u64 .ptr .align 1 _Z17convolutionRowGPUPfS_ii_param_0,
	.param .u64 .ptr .align 1 _Z17convolutionRowGPUPfS_ii_param_1,
	.param .u32 _Z17convolutionRowGPUPfS_ii_param_2,
	.param .u32 _Z17convolutionRowGPUPfS_ii_param_3
)
{
	.reg .pred 	%p<6>;
	.reg .b32 	%r<15>;
	.reg .b32 	%f<31>;
	.reg .b64 	%rd<9>;

	ld.param.u64 	%rd2, [_Z17convolutionRowGPUPfS_ii_param_0];
	ld.param.u64 	%rd3, [_Z17convolutionRowGPUPfS_ii_param_1];
	ld.param.u32 	%r3, [_Z17convolutionRowGPUPfS_ii_param_2];
	cvta.to.global.u64 	%rd4, %rd3;
	mov.u32 	%r4, %tid.x;
	mov.u32 	%r5, %ctaid.x;
	mov.u32 	%r6, %ntid.x;
	mad.lo.s32 	%r1, %r5, %r6, %r4;
	mov.u32 	%r7, %tid.y;
	mov.u32 	%r8, %ctaid.y;
	mov.u32 	%r9, %ntid.y;
	mad.lo.s32 	%r10, %r8, %r9, %r7;
	mad.lo.s32 	%r2, %r10, %r3, %r1;
	add.s32 	%r11, %r1, -258;
	setp.lt.u32 	%p1, %r11, -256;
	mul.wide.s32 	%rd5, %r2, 4;
	add.s64 	%rd1, %rd4, %rd5;
	mov.f32 	%f26, 0f00000000;
	@%p1 bra 	$L__BB2_2;
	ld.global.f32 	%f26, [%rd1+-8];
$L__BB2_2:
	ld.const.f32 	%f17, [kernelVec];
	fma.rn.f32 	%f3, %f26, %f17, 0f00000000;
	add.s32 	%r12, %r1, -257;
	setp.lt.u32 	%p2, %r12, -256;
	mov.f32 	%f27, 0f00000000;
	@%p2 bra 	$L__BB2_4;
	ld.global.f32 	%f27, [%rd1+-4];
$L__BB2_4:
	ld.const.f32 	%f19, [kernelVec+4];
	fma.rn.f32 	%f6, %f27, %f19, %f3;
	setp.gt.u32 	%p3, %r1, 255;
	mov.f32 	%f28, 0f00000000;
	@%p3 bra 	$L__BB2_6;
	ld.global.f32 	%f28, [%rd1];
$L__BB2_6:
	ld.const.f32 	%f21, [kernelVec+8];
	fma.rn.f32 	%f9, %f28, %f21, %f6;
	add.s32 	%r13, %r1, -255;
	setp.lt.u32 	%p4, %r13, -256;
	mov.f32 	%f29, 0f00000000;
	@%p4 bra 	$L__BB2_8;
	ld.global.f32 	%f29, [%rd1+4];
$L__BB2_8:
	ld.const.f32 	%f23, [kernelVec+12];
	fma.rn.f32 	%f12, %f29, %f23, %f9;
	add.s32 	%r14, %r1, -254;
	setp.lt.u32 	%p5, %r14, -256;
	mov.f32 	%f30, 0f00000000;
	@%p5 bra 	$L__BB2_10;
	ld.global.f32 	%f30, [%rd1+8];
$L__BB2_10:
	ld.const.f32 	%f24, [kernelVec+16];
	fma.rn.f32 	%f25, %f30, %f24, %f12;
	cvta.to.global.u64 	%rd6, %rd2;
	add.s64 	%rd8, %rd6, %rd5;
	st.global.f32 	[%rd8], %f25;
	ret;

}


// ===== COMPILED SASS (sm_100) =====

	.target	sm_100

	.elftype	@"ET_EXEC"


//--------------------- .note.nv.tkinfo           --------------------------
	.section	.note.nv.tkinfo,"",@"SHT_NOTE"
	.sectionflags	@"SHF_NOTE_NV_TKINFO"
	.tkinfo
        /*0018*/ 	.word	0x00000002
        /*0030*/ 	.string	""
        /*0030*/ 	.string	"ptxas"
        /*0030*/ 	.string	"Cuda compilation tools, release 13.0, V13.0.88"
        /*0030*/ 	.string	"Build cuda_13.0.r13.0/compiler.36424714_0"
        /*0030*/ 	.string	"-arch sm_100 -m 64 "



//--------------------- .note.nv.cuinfo           --------------------------
	.section	.note.nv.cuinfo,"",@"SHT_NOTE"
	.sectionflags	@"SHF_NOTE_NV_CUINFO"
        /*0018*/ 	.short	0x0002
        /*001a*/ 	.short	0x0064
        /*001c*/ 	.short	0x0082
	.zero		2


//--------------------- .nv.info                  --------------------------
	.section	.nv.info,"",@"SHT_CUDA_INFO"
	.align	4


	//----- nvinfo : EIATTR_REGCOUNT
	.align		4
        /*0000*/ 	.byte	0x04, 0x2f
        /*0002*/ 	.short	(.L_3 - .L_2)
	.align		4
.L_2:
        /*0004*/ 	.word	index@(_Z14convolutionGPUPfS_ii)
        /*0008*/ 	.word	0x0000001f


	//----- nvinfo : EIATTR_FRAME_SIZE
	.align		4
.L_3:
        /*000c*/ 	.byte	0x04, 0x11
        /*000e*/ 	.short	(.L_5 - .L_4)
	.align		4
.L_4:
        /*0010*/ 	.word	index@(_Z14convolutionGPUPfS_ii)
        /*0014*/ 	.word	0x00000000


	//----- nvinfo : EIATTR_REGCOUNT
	.align		4
.L_5:
        /*0018*/ 	.byte	0x04, 0x2f
        /*001a*/ 	.short	(.L_7 - .L_6)
	.align		4
.L_6:
        /*001c*/ 	.word	index@(_Z17convolutionColGPUPfS_ii)
        /*0020*/ 	.word	0x00000016


	//----- nvinfo : EIATTR_FRAME_SIZE
	.align		4
.L_7:
        /*0024*/ 	.byte	0x04, 0x11
        /*0026*/ 	.short	(.L_9 - .L_8)
	.align		4
.L_8:
        /*0028*/ 	.word	index@(_Z17convolutionColGPUPfS_ii)
        /*002c*/ 	.word	0x00000000


	//----- nvinfo : EIATTR_REGCOUNT
	.align		4
.L_9:
        /*0030*/ 	.byte	0x04, 0x2f
        /*0032*/ 	.short	(.L_11 - .L_10)
	.align		4
.L_10:
        /*0034*/ 	.word	index@(_Z17convolutionRowGPUPfS_ii)
        /*0038*/ 	.word	0x0000000e


	//----- nvinfo : EIATTR_FRAME_SIZE
	.align		4
.L_11:
        /*003c*/ 	.byte	0x04, 0x11
        /*003e*/ 	.short	(.L_13 - .L_12)
	.align		4
.L_12:
        /*0040*/ 	.word	index@(_Z17convolutionRowGPUPfS_ii)
        /*0044*/ 	.word	0x00000000


	//----- nvinfo : EIATTR_MIN_STACK_SIZE
	.align		4
.L_13:
        /*0048*/ 	.byte	0x04, 0x12
        /*004a*/ 	.short	(.L_15 - .L_14)
	.align		4
.L_14:
        /*004c*/ 	.word	index@(_Z17convolutionRowGPUPfS_ii)
        /*0050*/ 	.word	0x00000000


	//----- nvinfo : EIATTR_MIN_STACK_SIZE
	.align		4
.L_15:
        /*0054*/ 	.byte	0x04, 0x12
        /*0056*/ 	.short	(.L_17 - .L_16)
	.align		4
.L_16:
        /*0058*/ 	.word	index@(_Z17convolutionColGPUPfS_ii)
        /*005c*/ 	.word	0x00000000


	//----- nvinfo : EIATTR_MIN_STACK_SIZE
	.align		4
.L_17:
        /*0060*/ 	.byte	0x04, 0x12
        /*0062*/ 	.short	(.L_19 - .L_18)
	.align		4
.L_18:
        /*0064*/ 	.word	index@(_Z14convolutionGPUPfS_ii)
        /*0068*/ 	.word	0x00000000
.L_19:


//--------------------- .nv.compat                --------------------------
	.section	.nv.compat,"",@"SHT_CUDA_COMPAT_INFO"
	.align	4
        /*0000*/ 	.byte	0x02, 0x09, 0x00, 0x00, 0x02, 0x02, 0x01, 0x00, 0x02, 0x05, 0x05, 0x00, 0x03, 0x07, 0x01, 0x01
        /*0010*/ 	.byte	0x02, 0x03, 0x00, 0x00, 0x02, 0x06, 0x01, 0x00, 0x04, 0x0b, 0x08, 0x00, 0x09, 0x00, 0x00, 0x00
        /*0020*/ 	.byte	0x00, 0x00, 0x00, 0x00


//--------------------- .nv.info._Z17convolutionRowGPUPfS_ii --------------------------
	.section	.nv.info._Z17convolutionRowGPUPfS_ii,"",@"SHT_CUDA_INFO"
	.sectionflags	@""
	.align	4


	//----- nvinfo : EIATTR_CUDA_API_VERSION
	.align		4
        /*0000*/ 	.byte	0x04, 0x37
        /*0002*/ 	.short	(.L_21 - .L_20)
.L_20:
        /*0004*/ 	.word	0x00000082


	//----- nvinfo : EIATTR_KPARAM_INFO
	.align		4
.L_21:
        /*0008*/ 	.byte	0x04, 0x17
        /*000a*/ 	.short	(.L_23 - .L_22)
.L_22:
        /*000c*/ 	.word	0x00000000
        /*0010*/ 	.short	0x0003
        /*0012*/ 	.short	0x0014
        /*0014*/ 	.byte	0x00, 0xf0, 0x11, 0x00


	//----- nvinfo : EIATTR_KPARAM_INFO
	.align		4
.L_23:
        /*0018*/ 	.byte	0x04, 0x17
        /*001a*/ 	.short	(.L_25 - .L_24)
.L_24:
        /*001c*/ 	.word	0x00000000
        /*0020*/ 	.short	0x0002
        /*0022*/ 	.short	0x0010
        /*0024*/ 	.byte	0x00, 0xf0, 0x11, 0x00


	//----- nvinfo : EIATTR_KPARAM_INFO
	.align		4
.L_25:
        /*0028*/ 	.byte	0x04, 0x17
        /*002a*/ 	.short	(.L_27 - .L_26)
.L_26:
        /*002c*/ 	.word	0x00000000
        /*0030*/ 	.short	0x0001
        /*0032*/ 	.short	0x0008
        /*0034*/ 	.byte	0x00, 0xf5, 0x21, 0x00


	//----- nvinfo : EIATTR_KPARAM_INFO
	.align		4
.L_27:
        /*0038*/ 	.byte	0x04, 0x17
        /*003a*/ 	.short	(.L_29 - .L_28)
.L_28:
        /*003c*/ 	.word	0x00000000
        /*0040*/ 	.short	0x0000
        /*0042*/ 	.short	0x0000
        /*0044*/ 	.byte	0x00, 0xf5, 0x21, 0x00


	//----- nvinfo : EIATTR_SPARSE_MMA_MASK
	.align		4
.L_29:
        /*0048*/ 	.byte	0x03, 0x50
        /*004a*/ 	.short	0x0000


	//----- nvinfo : EIATTR_MAXREG_COUNT
	.align		4
        /*004c*/ 	.byte	0x03, 0x1b
        /*004e*/ 	.short	0x00ff


	//----- nvinfo : EIATTR_MERCURY_ISA_VERSION
	.align		4
        /*0050*/ 	.byte	0x03, 0x5f
        /*0052*/ 	.short	0x0101


	//----- nvinfo : EIATTR_VRC_CTA_INIT_COUNT
	.align		4
        /*0054*/ 	.byte	0x02, 0x4a
	.zero		1
	.zero		1


	//----- nvinfo : EIATTR_EXIT_INSTR_OFFSETS
	.align		4
        /*0058*/ 	.byte	0x04, 0x1c
        /*005a*/ 	.short	(.L_31 - .L_30)


	//   ....[0]....
.L_30:
        /*005c*/ 	.word	0x000002d0


	//----- nvinfo : EIATTR_CBANK_PARAM_SIZE
	.align		4
.L_31:
        /*0060*/ 	.byte	0x03, 0x19
        /*0062*/ 	.short	0x0018


	//----- nvinfo : EIATTR_PARAM_CBANK
	.align		4
        /*0064*/ 	.byte	0x04, 0x0a
        /*0066*/ 	.short	(.L_33 - .L_32)
	.align		4
.L_32:
        /*0068*/ 	.word	index@(.nv.constant0._Z17convolutionRowGPUPfS_ii)
        /*006c*/ 	.short	0x0380
        /*006e*/ 	.short	0x0018


	//----- nvinfo : EIATTR_SW_WAR
	.align		4
.L_33:
        /*0070*/ 	.byte	0x04, 0x36
        /*0072*/ 	.short	(.L_35 - .L_34)
.L_34:
        /*0074*/ 	.word	0x00000008
.L_35:


//--------------------- .nv.info._Z17convolutionColGPUPfS_ii --------------------------
	.section	.nv.info._Z17convolutionColGPUPfS_ii,"",@"SHT_CUDA_INFO"
	.sectionflags	@""
	.align	4


	//----- nvinfo : EIATTR_CUDA_API_VERSION
	.align		4
        /*0000*/ 	.byte	0x04, 0x37
        /*0002*/ 	.short	(.L_37 - .L_36)
.L_36:
        /*0004*/ 	.word	0x00000082


	//----- nvinfo : EIATTR_KPARAM_INFO
	.align		4
.L_37:
        /*0008*/ 	.byte	0x04, 0x17
        /*000a*/ 	.short	(.L_39 - .L_38)
.L_38:
        /*000c*/ 	.word	0x00000000
        /*0010*/ 	.short	0x0003
        /*0012*/ 	.short	0x0014
        /*0014*/ 	.byte	0x00, 0xf0, 0x11, 0x00


	//----- nvinfo : EIATTR_KPARAM_INFO
	.align		4
.L_39:
        /*0018*/ 	.byte	0x04, 0x17
        /*001a*/ 	.short	(.L_41 - .L_40)
.L_40:
        /*001c*/ 	.word	0x00000000
        /*0020*/ 	.short	0x0002
        /*0022*/ 	.short	0x0010
        /*0024*/ 	.byte	0x00, 0xf0, 0x11, 0x00


	//----- nvinfo : EIATTR_KPARAM_INFO
	.align		4
.L_41:
        /*0028*/ 	.byte	0x04, 0x17
        /*002a*/ 	.short	(.L_43 - .L_42)
.L_42:
        /*002c*/ 	.word	0x00000000
        /*0030*/ 	.short	0x0001
        /*0032*/ 	.short	0x0008
        /*0034*/ 	.byte	0x00, 0xf5, 0x21, 0x00


	//----- nvinfo : EIATTR_KPARAM_INFO
	.align		4
.L_43:
        /*0038*/ 	.byte	0x04, 0x17
        /*003a*/ 	.short	(.L_45 - .L_44)
.L_44:
        /*003c*/ 	.word	0x00000000
        /*0040*/ 	.short	0x0000
        /*0042*/ 	.short	0x0000
        /*0044*/ 	.byte	0x00, 0xf5, 0x21, 0x00


	//----- nvinfo : EIATTR_SPARSE_MMA_MASK
	.align		4
.L_45:
        /*0048*/ 	.byte	0x03, 0x50
        /*004a*/ 	.short	0x0000


	//----- nvinfo : EIATTR_MAXREG_COUNT
	.align		4
        /*004c*/ 	.byte	0x03, 0x1b
        /*004e*/ 	.short	0x00ff


	//----- nvinfo : EIATTR_MERCURY_ISA_VERSION
	.align		4
        /*0050*/ 	.byte	0x03, 0x5f
        /*0052*/ 	.short	0x0101


	//----- nvinfo : EIATTR_VRC_CTA_INIT_COUNT
	.align		4
        /*0054*/ 	.byte	0x02, 0x4a
	.zero		1
	.zero		1


	//----- nvinfo : EIATTR_EXIT_INSTR_OFFSETS
	.align		4
        /*0058*/ 	.byte	0x04, 0x1c
        /*005a*/ 	.short	(.L_47 - .L_46)


	//   ....[0]....
.L_46:
        /*005c*/ 	.word	0x00000380


	//----- nvinfo : EIATTR_CBANK_PARAM_SIZE
	.align		4
.L_47:
        /*0060*/ 	.byte	0x03, 0x19
        /*0062*/ 	.short	0x0018


	//----- nvinfo : EIATTR_PARAM_CBANK
	.align		4
        /*0064*/ 	.byte	0x04, 0x0a
        /*0066*/ 	.short	(.L_49 - .L_48)
	.align		4
.L_48:
        /*0068*/ 	.word	index@(.nv.constant0._Z17convolutionColGPUPfS_ii)
        /*006c*/ 	.short	0x0380
        /*006e*/ 	.short	0x0018


	//----- nvinfo : EIATTR_SW_WAR
	.align		4
.L_49:
        /*0070*/ 	.byte	0x04, 0x36
        /*0072*/ 	.short	(.L_51 - .L_50)
.L_50:
        /*0074*/ 	.word	0x00000008
.L_51:


//--------------------- .nv.info._Z14convolutionGPUPfS_ii --------------------------
	.section	.nv.info._Z14convolutionGPUPfS_ii,"",@"SHT_CUDA_INFO"
	.sectionflags	@""
	.align	4


	//----- nvinfo : EIATTR_CUDA_API_VERSION
	.align		4
        /*0000*/ 	.byte	0x04, 0x37
        /*0002*/ 	.short	(.L_53 - .L_52)
.L_52:
        /*0004*/ 	.word	0x00000082


	//----- nvinfo : EIATTR_KPARAM_INFO
	.align		4
.L_53:
        /*0008*/ 	.byte	0x04, 0x17
        /*000a*/ 	.short	(.L_55 - .L_54)
.L_54:
        /*000c*/ 	.word	0x00000000
        /*0010*/ 	.short	0x0003
        /*0012*/ 	.short	0x0014
        /*0014*/ 	.byte	0x00, 0xf0, 0x11, 0x00


	//----- nvinfo : EIATTR_KPARAM_INFO
	.align		4
.L_55:
        /*0018*/ 	.byte	0x04, 0x17
        /*001a*/ 	.short	(.L_57 - .L_56)
.L_56:
        /*001c*/ 	.word	0x00000000
        /*0020*/ 	.short	0x0002
        /*0022*/ 	.short	0x0010
        /*0024*/ 	.byte	0x00, 0xf0, 0x11, 0x00


	//----- nvinfo : EIATTR_KPARAM_INFO
	.align		4
.L_57:
        /*0028*/ 	.byte	0x04, 0x17
        /*002a*/ 	.short	(.L_59 - .L_58)
.L_58:
        /*002c*/ 	.word	0x00000000
        /*0030*/ 	.short	0x0001
        /*0032*/ 	.short	0x0008
        /*0034*/ 	.byte	0x00, 0xf5, 0x21, 0x00


	//----- nvinfo : EIATTR_KPARAM_INFO
	.align		4
.L_59:
        /*0038*/ 	.byte	0x04, 0x17
        /*003a*/ 	.short	(.L_61 - .L_60)
.L_60:
        /*003c*/ 	.word	0x00000000
        /*0040*/ 	.short	0x0000
        /*0042*/ 	.short	0x0000
        /*0044*/ 	.byte	0x00, 0xf5, 0x21, 0x00


	//----- nvinfo : EIATTR_SPARSE_MMA_MASK
	.align		4
.L_61:
        /*0048*/ 	.byte	0x03, 0x50
        /*004a*/ 	.short	0x0000


	//----- nvinfo : EIATTR_MAXREG_COUNT
	.align		4
        /*004c*/ 	.byte	0x03, 0x1b
        /*004e*/ 	.short	0x00ff


	//----- nvinfo : EIATTR_MERCURY_ISA_VERSION
	.align		4
        /*0050*/ 	.byte	0x03, 0x5f
        /*0052*/ 	.short	0x0101


	//----- nvinfo : EIATTR_VRC_CTA_INIT_COUNT
	.align		4
        /*0054*/ 	.byte	0x02, 0x4a
	.zero		1
	.zero		1


	//----- nvinfo : EIATTR_EXIT_INSTR_OFFSETS
	.align		4
        /*0058*/ 	.byte	0x04, 0x1c
        /*005a*/ 	.short	(.L_63 - .L_62)


	//   ....[0]....
.L_62:
        /*005c*/ 	.word	0x00000c10


	//----- nvinfo : EIATTR_CBANK_PARAM_SIZE
	.align		4
.L_63:
        /*0060*/ 	.byte	0x03, 0x19
        /*0062*/ 	.short	0x0018


	//----- nvinfo : EIATTR_PARAM_CBANK
	.align		4
        /*0064*/ 	.byte	0x04, 0x0a
        /*0066*/ 	.short	(.L_65 - .L_64)
	.align		4
.L_64:
        /*0068*/ 	.word	index@(.nv.constant0._Z14convolutionGPUPfS_ii)
        /*006c*/ 	.short	0x0380
        /*006e*/ 	.short	0x0018


	//----- nvinfo : EIATTR_SW_WAR
	.align		4
.L_65:
        /*0070*/ 	.byte	0x04, 0x36
        /*0072*/ 	.short	(.L_67 - .L_66)
.L_66:
        /*0074*/ 	.word	0x00000008
.L_67:


//--------------------- .nv.callgraph             --------------------------
	.section	.nv.callgraph,"",@"SHT_CUDA_CALLGRAPH"
	.align	4
	.sectionentsize	8
	.align		4
        /*0000*/ 	.word	0x00000000
	.align		4
        /*0004*/ 	.word	0xffffffff
	.align		4
        /*0008*/ 	.word	0x00000000
	.align		4
        /*000c*/ 	.word	0xfffffffe
	.align		4
        /*0010*/ 	.word	0x00000000
	.align		4
        /*0014*/ 	.word	0xfffffffd
	.align		4
        /*0018*/ 	.word	0x00000000
	.align		4
        /*001c*/ 	.word	0xfffffffc


//--------------------- .nv.constant3             --------------------------
	.section	.nv.constant3,"a",@progbits
	.align	4
.nv.constant3:
	.type		kernelC,@object
	.size		kernelC,(kernelVec - kernelC)
kernelC:
	.zero		100
	.type		kernelVec,@object
	.size		kernelVec,(.L_1 - kernelVec)
kernelVec:
	.zero		20
.L_1:


//--------------------- .text._Z17convolutionRowGPUPfS_ii --------------------------
	.section	.text._Z17convolutionRowGPUPfS_ii,"ax",@progbits
	.align	128
        .global         _Z17convolutionRowGPUPfS_ii
        .type           _Z17convolutionRowGPUPfS_ii,@function
        .size           _Z17convolutionRowGPUPfS_ii,(.L_x_3 - _Z17convolutionRowGPUPfS_ii)
        .other          _Z17convolutionRowGPUPfS_ii,@"STO_CUDA_ENTRY STV_DEFAULT"
_Z17convolutionRowGPUPfS_ii:
.text._Z17convolutionRowGPUPfS_ii:
[----:B------:R-:W-:Y:S01]  /*0000*/  LDC R1, c[0x0][0x37c] ;  /* 0x0000df00ff017b82 */ /* 0x000fe20000000800 */
[----:B------:R-:W0:Y:S07]  /*0010*/  S2R R4, SR_TID.X ;  /* 0x0000000000047919 */ /* 0x000e2e0000002100 */
[----:B------:R-:W0:Y:S01]  /*0020*/  S2UR UR4, SR_CTAID.X ;  /* 0x00000000000479c3 */ /* 0x000e220000002500 */
[----:B------:R-:W1:Y:S01]  /*0030*/  LDCU UR7, c[0x0][0x390] ;  /* 0x00007200ff0777ac */ /* 0x000e620008000800 */
[----:B------:R-:W2:Y:S06]  /*0040*/  S2R R0, SR_TID.Y ;  /* 0x0000000000007919 */ /* 0x000eac0000002200 */
[----:B------:R-:W0:Y:S08]  /*0050*/  LDC R5, c[0x0][0x360] ;  /* 0x0000d800ff057b82 */ /* 0x000e300000000800 */
[----:B------:R-:W2:Y:S08]  /*0060*/  S2UR UR6, SR_CTAID.Y ;  /* 0x00000000000679c3 */ /* 0x000eb00000002600 */
[----:B------:R-:W3:Y:S01]  /*0070*/  LDC.64 R2, c[0x0][0x388] ;  /* 0x0000e200ff027b82 */ /* 0x000ee20000000a00 */
[----:B------:R-:W-:Y:S01]  /*0080*/  CS2R R8, SRZ ;  /* 0x0000000000087805 */ /* 0x000fe2000001ff00 */
[----:B------:R-:W-:Y:S01]  /*0090*/  HFMA2 R10, -RZ, RZ, 0, 0 ;  /* 0x00000000ff0a7431 */ /* 0x000fe200000001ff */
[----:B------:R-:W4:Y:S01]  /*00a0*/  LDCU UR8, c[0x3][0x6c] ;  /* 0x00c00d80ff0877ac */ /* 0x000f220008000800 */
[----:B------:R-:W5:Y:S04]  /*00b0*/  LDCU UR9, c[0x3][0x70] ;  /* 0x00c00e00ff0977ac */ /* 0x000f680008000800 */
[----:B------:R-:W2:Y:S01]  /*00c0*/  LDC R7, c[0x0][0x364] ;  /* 0x0000d900ff077b82 */ /* 0x000ea20000000800 */
[----:B0-----:R-:W-:Y:S01]  /*00d0*/  IMAD R4, R5, UR4, R4 ;  /* 0x0000000405047c24 */ /* 0x001fe2000f8e0204 */
[----:B------:R-:W0:Y:S04]  /*00e0*/  LDCU.64 UR4, c[0x0][0x358] ;  /* 0x00006b00ff0477ac */ /* 0x000e280008000a00 */
[C---:B------:R-:W-:Y:S01]  /*00f0*/  IADD3 R6, PT, PT, R4.reuse, -0x102, RZ ;  /* 0xfffffefe04067810 */ /* 0x040fe20007ffe0ff */
[----:B------:R-:W5:Y:S01]  /*0100*/  LDCU UR10, c[0x3][0x74] ;  /* 0x00c00e80ff0a77ac */ /* 0x000f620008000800 */
[----:B------:R-:W-:-:S02]  /*0110*/  ISETP.GT.U32.AND P1, PT, R4, 0xff, PT ;  /* 0x000000ff0400780c */ /* 0x000fc40003f24070 */
[----:B------:R-:W-:Y:S02]  /*0120*/  ISETP.GE.U32.AND P3, PT, R6, -0x100, PT ;  /* 0xffffff000600780c */ /* 0x000fe40003f66070 */
[----:B------:R-:W-:Y:S01]  /*0130*/  MOV R6, RZ ;  /* 0x000000ff00067202 */ /* 0x000fe20000000f00 */
[----:B--2---:R-:W-:Y:S01]  /*0140*/  IMAD R5, R7, UR6, R0 ;  /* 0x0000000607057c24 */ /* 0x004fe2000f8e0200 */
[----:B------:R-:W-:Y:S01]  /*0150*/  IADD3 R0, PT, PT, R4, -0x101, RZ ;  /* 0xfffffeff04007810 */ /* 0x000fe20007ffe0ff */
[----:B------:R-:W2:Y:S02]  /*0160*/  LDCU UR6, c[0x3][0x64] ;  /* 0x00c00c80ff0677ac */ /* 0x000ea40008000800 */
[----:B-1----:R-:W-:Y:S01]  /*0170*/  IMAD R7, R5, UR7, R4 ;  /* 0x0000000705077c24 */ /* 0x002fe2000f8e0204 */
[----:B------:R-:W-:Y:S01]  /*0180*/  ISETP.GE.U32.AND P2, PT, R0, -0x100, PT ;  /* 0xffffff000000780c */ /* 0x000fe20003f46070 */
[----:B------:R-:W-:Y:S01]  /*0190*/  HFMA2 R0, -RZ, RZ, 0, 0 ;  /* 0x00000000ff007431 */ /* 0x000fe200000001ff */
[C---:B------:R-:W-:Y:S01]  /*01a0*/  IADD3 R5, PT, PT, R4.reuse, -0xff, RZ ;  /* 0xffffff0104057810 */ /* 0x040fe20007ffe0ff */
[----:B---3--:R-:W-:Y:S01]  /*01b0*/  IMAD.WIDE R2, R7, 0x4, R2 ;  /* 0x0000000407027825 */ /* 0x008fe200078e0202 */
[----:B------:R-:W-:Y:S01]  /*01c0*/  IADD3 R4, PT, PT, R4, -0xfe, RZ ;  /* 0xffffff0204047810 */ /* 0x000fe20007ffe0ff */
[----:B------:R-:W1:Y:S01]  /*01d0*/  LDCU UR7, c[0x3][0x68] ;  /* 0x00c00d00ff0777ac */ /* 0x000e620008000800 */
[----:B------:R-:W-:-:S02]  /*01e0*/  ISETP.GE.U32.AND P0, PT, R5, -0x100, PT ;  /* 0xffffff000500780c */ /* 0x000fc40003f06070 */
[----:B0-----:R-:W4:Y:S04]  /*01f0*/  @!P1 LDG.E R8, desc[UR4][R2.64] ;  /* 0x0000000402089981 */ /* 0x001f28000c1e1900 */
[----:B------:R-:W2:Y:S01]  /*0200*/  @P3 LDG.E R0, desc[UR4][R2.64+-0x8] ;  /* 0xfffff80402003981 */ /* 0x000ea2000c1e1900 */
[----:B------:R-:W-:Y:S02]  /*0210*/  ISETP.GE.U32.AND P3, PT, R4, -0x100, PT ;  /* 0xffffff000400780c */ /* 0x000fe40003f66070 */
[----:B------:R-:W0:Y:S01]  /*0220*/  LDC.64 R4, c[0x0][0x380] ;  /* 0x0000e000ff047b82 */ /* 0x000e220000000a00 */
[----:B------:R-:W1:Y:S04]  /*0230*/  @P2 LDG.E R6, desc[UR4][R2.64+-0x4] ;  /* 0xfffffc0402062981 */ /* 0x000e68000c1e1900 */
[----:B------:R-:W5:Y:S06]  /*0240*/  @P0 LDG.E R9, desc[UR4][R2.64+0x4] ;  /* 0x0000040402090981 */ /* 0x000f6c000c1e1900 */
[----:B------:R0:W3:Y:S02]  /*0250*/  @P3 LDG.E R10, desc[UR4][R2.64+0x8] ;  /* 0x00000804020a3981 */ /* 0x0000e4000c1e1900 */
[----:B0-----:R-:W-:-:S04]  /*0260*/  IMAD.WIDE R2, R7, 0x4, R4 ;  /* 0x0000000407027825 */ /* 0x001fc800078e0204 */
[----:B--2---:R-:W-:-:S04]  /*0270*/  FFMA R11, R0, UR6, RZ ;  /* 0x00000006000b7c23 */ /* 0x004fc800080000ff */
[----:B-1----:R-:W-:-:S04]  /*0280*/  FFMA R11, R6, UR7, R11 ;  /* 0x00000007060b7c23 */ /* 0x002fc8000800000b */
[----:B----4-:R-:W-:-:S04]  /*0290*/  FFMA R8, R8, UR8, R11 ;  /* 0x0000000808087c23 */ /* 0x010fc8000800000b */
[----:B-----5:R-:W-:-:S04]  /*02a0*/  FFMA R9, R9, UR9, R8 ;  /* 0x0000000909097c23 */ /* 0x020fc80008000008 */
[----:B---3--:R-:W-:-:S05]  /*02b0*/  FFMA R5, R10, UR10, R9 ;  /* 0x0000000a0a057c23 */ /* 0x008fca0008000009 */
[----:B------:R-:W-:Y:S01]  /*02c0*/  STG.E desc[UR4][R2.64], R5 ;  /* 0x0000000502007986 */ /* 0x000fe2000c101904 */
[----:B------:R-:W-:Y:S05]  /*02d0*/  EXIT ;  /* 0x000000000000794d */ /* 0x000fea0003800000 */
.L_x_0:
[----:B------:R-:W-:-:S00]  /*02e0*/  BRA `(.L_x_0) ;  /* 0xfffffffc00fc7947 */ /* 0x000fc0000383ffff */
[----:B------:R-:W-:-:S00]  /*02f0*/  NOP ;  /* 0x0000000000007918 */ /* 0x000fc00000000000 */
        /* <DEDUP_REMOVED lines=8> */
.L_x_3:


//--------------------- .text._Z17convolutionColGPUPfS_ii --------------------------
	.section	.text._Z17convolutionColGPUPfS_ii,"ax",@progbits
	.align	128
        .global         _Z17convolutionColGPUPfS_ii
        .type           _Z17convolutionColGPUPfS_ii,@function
        .size           _Z17convolutionColGPUPfS_ii,(.L_x_4 - _Z17convolutionColGPUPfS_ii)
        .other          _Z17convolutionColGPUPfS_ii,@"STO_CUDA_ENTRY STV_DEFAULT"
_Z17convolutionColGPUPfS_ii:
.text._Z17convolutionColGPUPfS_ii:
[----:B------:R-:W-:Y:S01]  /*0000*/  LDC R1, c[0x0][0x37c] ;  /* 0x0000df00ff017b82 */ /* 0x000fe20000000800 */
[----:B------:R-:W0:Y:S07]  /*0010*/  S2R R9, SR_TID.Y ;  /* 0x0000000000097919 */ /* 0x000e2e0000002200 */
[----:B------:R-:W1:Y:S08]  /*0020*/  LDC R3, c[0x0][0x360] ;  /* 0x0000d800ff037b82 */ /* 0x000e700000000800 */
[----:B------:R-:W0:Y:S08]  /*0030*/  S2UR UR4, SR_CTAID.Y ;  /* 0x00000000000479c3 */ /* 0x000e300000002600 */
[----:B------:R-:W2:Y:S01]  /*0040*/  LDC R8, c[0x0][0x390] ;  /* 0x0000e400ff087b82 */ /* 0x000ea20000000800 */
[----:B------:R-:W-:Y:S01]  /*0050*/  HFMA2 R16, -RZ, RZ, 0, 0 ;  /* 0x00000000ff107431 */ /* 0x000fe200000001ff */
[----:B------:R-:W3:Y:S01]  /*0060*/  LDCU UR6, c[0x3][0x64] ;  /* 0x00c00c80ff0677ac */ /* 0x000ee20008000800 */
[----:B------:R-:W4:Y:S05]  /*0070*/  LDCU UR7, c[0x3][0x68] ;  /* 0x00c00d00ff0777ac */ /* 0x000f2a0008000800 */
[----:B------:R-:W0:Y:S01]  /*0080*/  LDC R0, c[0x0][0x364] ;  /* 0x0000d900ff007b82 */ /* 0x000e220000000800 */
[----:B------:R-:W5:Y:S01]  /*0090*/  LDCU UR8, c[0x3][0x6c] ;  /* 0x00c00d80ff0877ac */ /* 0x000f620008000800 */
[----:B------:R-:W5:Y:S01]  /*00a0*/  LDCU UR9, c[0x3][0x70] ;  /* 0x00c00e00ff0977ac */ /* 0x000f620008000800 */
[----:B------:R-:W5:Y:S01]  /*00b0*/  LDCU UR10, c[0x3][0x74] ;  /* 0x00c00e80ff0a77ac */ /* 0x000f620008000800 */
[----:B0-----:R-:W-:-:S04]  /*00c0*/  IMAD R9, R0, UR4, R9 ;  /* 0x0000000400097c24 */ /* 0x001fc8000f8e0209 */
[----:B------:R-:W1:Y:S01]  /*00d0*/  S2UR UR4, SR_CTAID.X ;  /* 0x00000000000479c3 */ /* 0x000e620000002500 */
[----:B------:R-:W1:Y:S01]  /*00e0*/  S2R R0, SR_TID.X ;  /* 0x0000000000007919 */ /* 0x000e620000002100 */
[C---:B------:R-:W-:Y:S02]  /*00f0*/  IADD3 R2, PT, PT, R9.reuse, -0x102, RZ ;  /* 0xfffffefe09027810 */ /* 0x040fe40007ffe0ff */
[C---:B------:R-:W-:Y:S02]  /*0100*/  ISETP.GT.U32.AND P2, PT, R9.reuse, 0xff, PT ;  /* 0x000000ff0900780c */ /* 0x040fe40003f44070 */
[----:B------:R-:W-:Y:S02]  /*0110*/  ISETP.GE.U32.AND P0, PT, R2, -0x100, PT ;  /* 0xffffff000200780c */ /* 0x000fe40003f06070 */
[C---:B------:R-:W-:Y:S02]  /*0120*/  IADD3 R2, PT, PT, R9.reuse, -0x101, RZ ;  /* 0xfffffeff09027810 */ /* 0x040fe40007ffe0ff */
[----:B------:R-:W-:-:S02]  /*0130*/  ISETP.GT.U32.AND P3, PT, R9, 0xfe, PT ;  /* 0x000000fe0900780c */ /* 0x000fc40003f64070 */
[----:B------:R-:W-:Y:S02]  /*0140*/  ISETP.GE.U32.AND P1, PT, R2, -0x100, PT ;  /* 0xffffff000200780c */ /* 0x000fe40003f26070 */
[----:B------:R-:W-:-:S03]  /*0150*/  ISETP.GT.U32.AND P4, PT, R9, 0xfd, PT ;  /* 0x000000fd0900780c */ /* 0x000fc60003f84070 */
[----:B------:R-:W0:Y:S08]  /*0160*/  @!P2 LDC.64 R6, c[0x0][0x388] ;  /* 0x0000e200ff06ab82 */ /* 0x000e300000000a00 */
[----:B------:R-:W3:Y:S01]  /*0170*/  @P0 LDC.64 R12, c[0x0][0x388] ;  /* 0x0000e200ff0c0b82 */ /* 0x000ee20000000a00 */
[----:B-1----:R-:W-:Y:S01]  /*0180*/  IMAD R0, R3, UR4, R0 ;  /* 0x0000000403007c24 */ /* 0x002fe2000f8e0200 */
[----:B------:R-:W1:Y:S06]  /*0190*/  LDCU.64 UR4, c[0x0][0x358] ;  /* 0x00006b00ff0477ac */ /* 0x000e6c0008000a00 */
[----:B------:R-:W4:Y:S01]  /*01a0*/  @P1 LDC.64 R10, c[0x0][0x388] ;  /* 0x0000e200ff0a1b82 */ /* 0x000f220000000a00 */
[----:B--2---:R-:W-:Y:S01]  /*01b0*/  IMAD R9, R9, R8, R0 ;  /* 0x0000000809097224 */ /* 0x004fe200078e0200 */
[----:B------:R-:W-:-:S04]  /*01c0*/  @P0 IADD3 R0, PT, PT, -R8, RZ, RZ ;  /* 0x000000ff08000210 */ /* 0x000fc80007ffe1ff */
[----:B------:R-:W-:Y:S02]  /*01d0*/  @P0 LEA R15, R0, R9, 0x1 ;  /* 0x00000009000f0211 */ /* 0x000fe400078e08ff */
[----:B------:R-:W2:Y:S01]  /*01e0*/  @!P3 LDC.64 R2, c[0x0][0x388] ;  /* 0x0000e200ff02bb82 */ /* 0x000ea20000000a00 */
[----:B------:R-:W-:Y:S01]  /*01f0*/  HFMA2 R0, -RZ, RZ, 0, 0 ;  /* 0x00000000ff007431 */ /* 0x000fe200000001ff */
[----:B------:R-:W-:-:S06]  /*0200*/  @P1 IADD3 R17, PT, PT, R9, -R8, RZ ;  /* 0x8000000809111210 */ /* 0x000fcc0007ffe0ff */
[----:B------:R-:W5:Y:S01]  /*0210*/  @!P4 LDC.64 R4, c[0x0][0x388] ;  /* 0x0000e200ff04cb82 */ /* 0x000f620000000a00 */
[----:B---3--:R-:W-:Y:S01]  /*0220*/  @P0 IMAD.WIDE R12, R15, 0x4, R12 ;  /* 0x000000040f0c0825 */ /* 0x008fe200078e020c */
[----:B------:R-:W-:-:S04]  /*0230*/  CS2R R14, SRZ ;  /* 0x00000000000e7805 */ /* 0x000fc8000001ff00 */
[----:B-1----:R-:W3:Y:S01]  /*0240*/  @P0 LDG.E R0, desc[UR4][R12.64] ;  /* 0x000000040c000981 */ /* 0x002ee2000c1e1900 */
[----:B----4-:R-:W-:Y:S01]  /*0250*/  @P1 IMAD.WIDE R10, R17, 0x4, R10 ;  /* 0x00000004110a1825 */ /* 0x010fe200078e020a */
[----:B------:R-:W-:-:S03]  /*0260*/  @!P3 IADD3 R17, PT, PT, R9, R8, RZ ;  /* 0x000000080911b210 */ /* 0x000fc60007ffe0ff */
[----:B0-----:R-:W-:Y:S01]  /*0270*/  @!P2 IMAD.WIDE R6, R9, 0x4, R6 ;  /* 0x000000040906a825 */ /* 0x001fe200078e0206 */
[----:B------:R0:W4:Y:S01]  /*0280*/  @P1 LDG.E R14, desc[UR4][R10.64] ;  /* 0x000000040a0e1981 */ /* 0x000122000c1e1900 */
[----:B------:R-:W-:Y:S02]  /*0290*/  @!P4 LEA R19, R8, R9, 0x1 ;  /* 0x000000090813c211 */ /* 0x000fe400078e08ff */
[----:B------:R-:W-:Y:S01]  /*02a0*/  MOV R8, RZ ;  /* 0x000000ff00087202 */ /* 0x000fe20000000f00 */
[----:B--2---:R-:W-:Y:S01]  /*02b0*/  @!P3 IMAD.WIDE R2, R17, 0x4, R2 ;  /* 0x000000041102b825 */ /* 0x004fe200078e0202 */
[----:B------:R-:W2:Y:S04]  /*02c0*/  @!P2 LDG.E R15, desc[UR4][R6.64] ;  /* 0x00000004060fa981 */ /* 0x000ea8000c1e1900 */
[----:B------:R1:W2:Y:S01]  /*02d0*/  @!P3 LDG.E R8, desc[UR4][R2.64] ;  /* 0x000000040208b981 */ /* 0x0002a2000c1e1900 */
[----:B0-----:R-:W1:Y:S01]  /*02e0*/  LDC.64 R10, c[0x0][0x380] ;  /* 0x0000e000ff0a7b82 */ /* 0x001e620000000a00 */
[----:B-----5:R-:W-:-:S05]  /*02f0*/  @!P4 IMAD.WIDE R4, R19, 0x4, R4 ;  /* 0x000000041304c825 */ /* 0x020fca00078e0204 */
[----:B------:R-:W5:Y:S01]  /*0300*/  @!P4 LDG.E R16, desc[UR4][R4.64] ;  /* 0x000000040410c981 */ /* 0x000f62000c1e1900 */
[----:B-1----:R-:W-:-:S04]  /*0310*/  IMAD.WIDE R2, R9, 0x4, R10 ;  /* 0x0000000409027825 */ /* 0x002fc800078e020a */
[----:B---3--:R-:W-:-:S04]  /*0320*/  FFMA R7, R0, UR6, RZ ;  /* 0x0000000600077c23 */ /* 0x008fc800080000ff */
[----:B----4-:R-:W-:-:S04]  /*0330*/  FFMA R14, R14, UR7, R7 ;  /* 0x000000070e0e7c23 */ /* 0x010fc80008000007 */
[----:B--2---:R-:W-:-:S04]  /*0340*/  FFMA R15, R15, UR8, R14 ;  /* 0x000000080f0f7c23 */ /* 0x004fc8000800000e */
[----:B------:R-:W-:-:S04]  /*0350*/  FFMA R15, R8, UR9, R15 ;  /* 0x00000009080f7c23 */ /* 0x000fc8000800000f */
[----:B-----5:R-:W-:-:S05]  /*0360*/  FFMA R5, R16, UR10, R15 ;  /* 0x0000000a10057c23 */ /* 0x020fca000800000f */
[----:B------:R-:W-:Y:S01]  /*0370*/  STG.E desc[UR4][R2.64], R5 ;  /* 0x0000000502007986 */ /* 0x000fe2000c101904 */
[----:B------:R-:W-:Y:S05]  /*0380*/  EXIT ;  /* 0x000000000000794d */ /* 0x000fea0003800000 */
.L_x_1:
        /* <DEDUP_REMOVED lines=15> */
.L_x_4:


//--------------------- .text._Z14convolutionGPUPfS_ii --------------------------
	.section	.text._Z14convolutionGPUPfS_ii,"ax",@progbits
	.align	128
        .global         _Z14convolutionGPUPfS_ii
        .type           _Z14convolutionGPUPfS_ii,@function
        .size           _Z14convolutionGPUPfS_ii,(.L_x_5 - _Z14convolutionGPUPfS_ii)
        .other          _Z14convolutionGPUPfS_ii,@"STO_CUDA_ENTRY STV_DEFAULT"
_Z14convolutionGPUPfS_ii:
.text._Z14convolutionGPUPfS_ii:
[----:B------:R-:W-:Y:S01]  /*0000*/  LDC R1, c[0x0][0x37c] ;  /* 0x0000df00ff017b82 */ /* 0x000fe20000000800 */
[----:B------:R-:W0:Y:S07]  /*0010*/  S2R R14, SR_TID.X ;  /* 0x00000000000e7919 */ /* 0x000e2e0000002100 */
[----:B------:R-:W1:Y:S01]  /*0020*/  LDC R3, c[0x0][0x360] ;  /* 0x0000d800ff037b82 */ /* 0x000e620000000800 */
[----:B------:R-:W2:Y:S01]  /*0030*/  LDCU.64 UR8, c[0x0][0x388] ;  /* 0x00007100ff0877ac */ /* 0x000ea20008000a00 */
[----:B------:R-:W3:Y:S01]  /*0040*/  S2R R25, SR_TID.Y ;  /* 0x0000000000197919 */ /* 0x000ee20000002200 */
[----:B------:R-:W4:Y:S05]  /*0050*/  LDCU.64 UR4, c[0x0][0x358] ;  /* 0x00006b00ff0477ac */ /* 0x000f2a0008000a00 */
[----:B------:R-:W5:Y:S08]  /*0060*/  LDC R0, c[0x0][0x364] ;  /* 0x0000d900ff007b82 */ /* 0x000f700000000800 */
[----:B------:R-:W0:Y:S08]  /*0070*/  S2UR UR6, SR_CTAID.X ;  /* 0x00000000000679c3 */ /* 0x000e300000002500 */
[----:B------:R-:W2:Y:S01]  /*0080*/  S2UR UR7, SR_CTAID.Y ;  /* 0x00000000000779c3 */ /* 0x000ea20000002600 */
[----:B-1----:R-:W-:-:S07]  /*0090*/  VIADD R27, R3, 0xffffffff ;  /* 0xffffffff031b7836 */ /* 0x002fce0000000000 */
[----:B------:R-:W1:Y:S01]  /*00a0*/  LDC R5, c[0x0][0x390] ;  /* 0x0000e400ff057b82 */ /* 0x000e620000000800 */
[----:B-----5:R-:W-:-:S07]  /*00b0*/  VIADD R22, R0, 0xffffffff ;  /* 0xffffffff00167836 */ /* 0x020fce0000000000 */
[----:B------:R-:W5:Y:S01]  /*00c0*/  LDC.64 R10, c[0x0][0x388] ;  /* 0x0000e200ff0a7b82 */ /* 0x000f620000000a00 */
[----:B0-----:R-:W-:Y:S01]  /*00d0*/  IMAD R2, R3, UR6, R14 ;  /* 0x0000000603027c24 */ /* 0x001fe2000f8e020e */
[C---:B---3--:R-:W-:Y:S01]  /*00e0*/  IADD3 R9, PT, PT, R25.reuse, -0x1, RZ ;  /* 0xffffffff19097810 */ /* 0x048fe20007ffe0ff */
[----:B------:R-:W-:Y:S01]  /*00f0*/  VIADD R4, R14, 0xfffffffe ;  /* 0xfffffffe0e047836 */ /* 0x000fe20000000000 */
[----:B------:R-:W-:Y:S01]  /*0100*/  CS2R R20, SRZ ;  /* 0x0000000000147805 */ /* 0x000fe2000001ff00 */
[----:B------:R-:W-:Y:S01]  /*0110*/  VIADD R3, R25, 0xfffffffe ;  /* 0xfffffffe19037836 */ /* 0x000fe20000000000 */
[-C--:B------:R-:W-:Y:S02]  /*0120*/  ISETP.GT.U32.AND P5, PT, R9, R22.reuse, PT ;  /* 0x000000160900720c */ /* 0x080fe40003fa4070 */
[----:B------:R-:W-:Y:S01]  /*0130*/  CS2R R18, SRZ ;  /* 0x0000000000127805 */ /* 0x000fe2000001ff00 */
[----:B------:R-:W0:Y:S01]  /*0140*/  LDC R6, c[0x0][0x370] ;  /* 0x0000dc00ff067b82 */ /* 0x000e220000000800 */
[----:B--2---:R-:W-:Y:S01]  /*0150*/  IMAD R0, R0, UR7, R25 ;  /* 0x0000000700007c24 */ /* 0x004fe2000f8e0219 */
[----:B------:R-:W-:Y:S01]  /*0160*/  ISETP.GT.U32.AND P0, PT, R4, R27, PT ;  /* 0x0000001b0400720c */ /* 0x000fe20003f04070 */
[----:B------:R-:W2:Y:S01]  /*0170*/  LDCU UR10, c[0x3][0x74] ;  /* 0x00c00e80ff0a77ac */ /* 0x000ea20008000800 */
[----:B------:R-:W-:Y:S01]  /*0180*/  ISETP.GT.U32.AND P1, PT, R3, R22, PT ;  /* 0x000000160300720c */ /* 0x000fe20003f24070 */
[----:B------:R-:W3:Y:S03]  /*0190*/  LDCU.64 UR12, c[0x0][0x380] ;  /* 0x00007000ff0c77ac */ /* 0x000ee60008000a00 */
[----:B------:R-:W4:Y:S01]  /*01a0*/  LDC R23, c[0x0][0x374] ;  /* 0x0000dd00ff177b82 */ /* 0x000f220000000800 */
[----:B-1----:R-:W-:Y:S01]  /*01b0*/  IMAD R0, R0, R5, R2 ;  /* 0x0000000500007224 */ /* 0x002fe200078e0202 */
[----:B------:R-:W-:Y:S01]  /*01c0*/  SHF.R.S32.HI R15, RZ, 0x1f, R5 ;  /* 0x0000001fff0f7819 */ /* 0x000fe20000011405 */
[----:B------:R-:W-:-:S03]  /*01d0*/  IMAD.SHL.U32 R3, R5, 0x2, RZ ;  /* 0x0000000205037824 */ /* 0x000fc600078e00ff */
[----:B------:R-:W-:Y:S02]  /*01e0*/  SHF.R.S32.HI R12, RZ, 0x1f, R0 ;  /* 0x0000001fff0c7819 */ /* 0x000fe40000011400 */
[C---:B------:R-:W-:Y:S02]  /*01f0*/  IADD3 R4, P2, PT, R0.reuse, -R5, RZ ;  /* 0x8000000500047210 */ /* 0x040fe40007f5e0ff */
[----:B------:R-:W-:Y:S02]  /*0200*/  IADD3 R7, PT, PT, R0, -0x2, -R3 ;  /* 0xfffffffe00077810 */ /* 0x000fe40007ffe803 */
[----:B------:R-:W-:Y:S02]  /*0210*/  IADD3.X R13, PT, PT, ~R15, R12, RZ, P2, !PT ;  /* 0x0000000c0f0d7210 */ /* 0x000fe400017fe5ff */
[----:B------:R-:W-:Y:S01]  /*0220*/  LEA R8, P2, R4, UR8, 0x2 ;  /* 0x0000000804087c11 */ /* 0x000fe2000f8410ff */
[----:B-----5:R-:W-:Y:S01]  /*0230*/  IMAD.WIDE R10, R7, 0x4, R10 ;  /* 0x00000004070a7825 */ /* 0x020fe200078e020a */
[----:B------:R-:W-:-:S02]  /*0240*/  SHF.L.U64.HI R12, R0, 0x2, R12 ;  /* 0x00000002000c7819 */ /* 0x000fc4000001020c */
[----:B------:R-:W-:Y:S01]  /*0250*/  LEA.HI.X R9, R4, UR9, R13, 0x2, P2 ;  /* 0x0000000904097c11 */ /* 0x000fe200090f140d */
[----:B0-----:R-:W-:Y:S02]  /*0260*/  VIADD R2, R6, 0xffffffff ;  /* 0xffffffff06027836 */ /* 0x001fe40000000000 */
[----:B------:R-:W-:Y:S02]  /*0270*/  IMAD.SHL.U32 R13, R0, 0x4, RZ ;  /* 0x00000004000d7824 */ /* 0x000fe400078e00ff */
[----:B------:R-:W-:Y:S01]  /*0280*/  IMAD.MOV.U32 R0, RZ, RZ, RZ ;  /* 0x000000ffff007224 */ /* 0x000fe200078e00ff */
[----:B------:R-:W-:Y:S01]  /*0290*/  ISETP.NE.OR P0, PT, R2, UR6, !P0 ;  /* 0x0000000602007c0c */ /* 0x000fe2000c705670 */
[----:B----4-:R-:W-:Y:S01]  /*02a0*/  VIADD R23, R23, 0xffffffff ;  /* 0xffffffff17177836 */ /* 0x010fe20000000000 */
[----:B------:R-:W-:Y:S01]  /*02b0*/  IADD3 R6, P4, PT, R13, UR8, RZ ;  /* 0x000000080d067c10 */ /* 0x000fe2000ff9e0ff */
[----:B------:R-:W0:Y:S03]  /*02c0*/  LDCU UR8, c[0x3][0x6c] ;  /* 0x00c00d80ff0877ac */ /* 0x000e260008000800 */
[----:B------:R-:W-:-:S02]  /*02d0*/  ISETP.EQ.AND P3, PT, R23, UR7, P1 ;  /* 0x0000000717007c0c */ /* 0x000fc40008f62270 */
[----:B------:R-:W-:Y:S02]  /*02e0*/  ISETP.EQ.AND P5, PT, R23, UR7, P5 ;  /* 0x0000000717007c0c */ /* 0x000fe4000afa2270 */
[----:B------:R-:W-:Y:S02]  /*02f0*/  PLOP3.LUT P1, PT, P0, P3, PT, 0x8f, 0xf8 ;  /* 0x0000000000f8781c */ /* 0x000fe40000727177 */
[----:B------:R-:W-:Y:S02]  /*0300*/  P2R R16, PR, RZ, 0x8 ;  /* 0x00000008ff107803 */ /* 0x000fe40000000000 */
[----:B------:R-:W-:Y:S02]  /*0310*/  ISETP.GT.U32.AND P3, PT, R25, R22, PT ;  /* 0x000000161900720c */ /* 0x000fe40003f64070 */
[----:B------:R-:W-:Y:S02]  /*0320*/  PLOP3.LUT P2, PT, P0, P5, PT, 0x8f, 0xf8 ;  /* 0x0000000000f8781c */ /* 0x000fe4000074b177 */
[----:B------:R-:W-:-:S02]  /*0330*/  ISETP.EQ.AND P3, PT, R23, UR7, P3 ;  /* 0x0000000717007c0c */ /* 0x000fc40009f62270 */
[----:B------:R-:W-:Y:S01]  /*0340*/  IADD3.X R7, PT, PT, R12, UR9, RZ, P4, !PT ;  /* 0x000000090c077c10 */ /* 0x000fe2000a7fe4ff */
[----:B------:R-:W1:Y:S01]  /*0350*/  LDCU UR9, c[0x3][0x70] ;  /* 0x00c00e00ff0977ac */ /* 0x000e620008000800 */
[----:B------:R-:W-:Y:S01]  /*0360*/  PLOP3.LUT P4, PT, P0, P3, PT, 0x8f, 0xf8 ;  /* 0x0000000000f8781c */ /* 0x000fe20000787177 */
[----:B------:R-:W4:Y:S01]  /*0370*/  @!P1 LDG.E R0, desc[UR4][R10.64] ;  /* 0x000000040a009981 */ /* 0x000f22000c1e1900 */
[C---:B------:R-:W-:Y:S02]  /*0380*/  LEA R4, P1, R5.reuse, R6, 0x2 ;  /* 0x0000000605047211 */ /* 0x040fe400078210ff */
[----:B------:R-:W-:Y:S01]  /*0390*/  ISETP.NE.AND P6, PT, R2, UR6, PT ;  /* 0x0000000602007c0c */ /* 0x000fe2000bfc5270 */
[----:B------:R-:W4:Y:S01]  /*03a0*/  LDCU UR6, c[0x3][0x64] ;  /* 0x00c00c80ff0677ac */ /* 0x000f220008000800 */
[----:B------:R-:W-:Y:S01]  /*03b0*/  LEA.HI.X R5, R5, R7, R15, 0x2, P1 ;  /* 0x0000000705057211 */ /* 0x000fe200008f140f */
[----:B------:R-:W5:Y:S01]  /*03c0*/  @!P2 LDG.E R21, desc[UR4][R8.64+-0x8] ;  /* 0xfffff8040815a981 */ /* 0x000f62000c1e1900 */
[----:B------:R-:W-:-:S02]  /*03d0*/  ISETP.NE.AND P1, PT, R23, UR7, PT ;  /* 0x0000000717007c0c */ /* 0x000fc4000bf25270 */
[----:B------:R-:W-:Y:S02]  /*03e0*/  P2R R24, PR, RZ, 0x20 ;  /* 0x00000020ff187803 */ /* 0x000fe40000000000 */
[CC--:B------:R-:W-:Y:S01]  /*03f0*/  ISETP.GE.U32.AND P2, PT, R25.reuse, R22.reuse, !P1 ;  /* 0x000000161900720c */ /* 0x0c0fe20004f46070 */
[----:B------:R-:W-:Y:S01]  /*0400*/  VIADD R25, R25, 0x2 ;  /* 0x0000000219197836 */ /* 0x000fe20000000000 */
[----:B------:R-:W2:Y:S02]  /*0410*/  @!P4 LDG.E R19, desc[UR4][R6.64+-0x8] ;  /* 0xfffff8040613c981 */ /* 0x000ea4000c1e1900 */
[----:B------:R-:W-:Y:S02]  /*0420*/  PLOP3.LUT P4, PT, P0, P2, PT, 0x8f, 0xf8 ;  /* 0x0000000000f8781c */ /* 0x000fe40000785177 */
[----:B------:R-:W-:-:S04]  /*0430*/  ISETP.GT.U32.AND P1, PT, R25, R22, !P1 ;  /* 0x000000161900720c */ /* 0x000fc80004f24070 */
[----:B------:R-:W-:Y:S02]  /*0440*/  PLOP3.LUT P0, PT, P0, P1, PT, 0x8f, 0xf8 ;  /* 0x0000000000f8781c */ /* 0x000fe40000703177 */
[----:B------:R-:W-:Y:S02]  /*0450*/  IADD3 R2, PT, PT, R14, -0x1, RZ ;  /* 0xffffffff0e027810 */ /* 0x000fe40007ffe0ff */
[----:B------:R-:W-:Y:S02]  /*0460*/  P2R R28, PR, RZ, 0x8 ;  /* 0x00000008ff1c7803 */ /* 0x000fe40000000000 */
[----:B------:R-:W-:Y:S02]  /*0470*/  ISETP.NE.AND P3, PT, R16, RZ, PT ;  /* 0x000000ff1000720c */ /* 0x000fe40003f65270 */
[----:B------:R-:W-:Y:S02]  /*0480*/  CS2R R16, SRZ ;  /* 0x0000000000107805 */ /* 0x000fe4000001ff00 */
[----:B------:R-:W-:Y:S01]  /*0490*/  ISETP.LE.U32.OR P1, PT, R2, R27, P6 ;  /* 0x0000001b0200720c */ /* 0x000fe20003723470 */
[----:B------:R-:W3:Y:S01]  /*04a0*/  @!P4 LDG.E R18, desc[UR4][R4.64+-0x8] ;  /* 0xfffff8040412c981 */ /* 0x000ee2000c1e1900 */
[----:B------:R-:W-:-:S02]  /*04b0*/  IMAD.WIDE R2, R3, 0x4, R6 ;  /* 0x0000000403027825 */ /* 0x000fc400078e0206 */
[----:B------:R-:W-:-:S03]  /*04c0*/  PLOP3.LUT P4, PT, P1, P3, PT, 0x8f, 0xf8 ;  /* 0x0000000000f8781c */ /* 0x000fc60000f87177 */
[----:B------:R-:W3:Y:S01]  /*04d0*/  @!P0 LDG.E R16, desc[UR4][R2.64+-0x8] ;  /* 0xfffff80402108981 */ /* 0x000ee2000c1e1900 */
[----:B------:R-:W-:-:S09]  /*04e0*/  IMAD.MOV.U32 R15, RZ, RZ, RZ ;  /* 0x000000ffff0f7224 */ /* 0x000fd200078e00ff */
[----:B------:R-:W3:Y:S01]  /*04f0*/  @!P4 LDG.E R15, desc[UR4][R10.64+0x4] ;  /* 0x000004040a0fc981 */ /* 0x000ee2000c1e1900 */
[----:B------:R-:W-:-:S04]  /*0500*/  ISETP.LE.U32.OR P0, PT, R14, R27, P6 ;  /* 0x0000001b0e00720c */ /* 0x000fc80003703470 */
[----:B------:R-:W-:-:S13]  /*0510*/  PLOP3.LUT P4, PT, P0, P3, PT, 0x8f, 0xf8 ;  /* 0x0000000000f8781c */ /* 0x000fda0000787177 */
[----:B------:R-:W3:Y:S01]  /*0520*/  @!P4 LDG.E R20, desc[UR4][R10.64+0x8] ;  /* 0x000008040a14c981 */ /* 0x000ee2000c1e1900 */
[C---:B------:R-:W-:Y:S01]  /*0530*/  ISETP.LT.U32.OR P4, PT, R14.reuse, R27, P6 ;  /* 0x0000001b0e00720c */ /* 0x040fe20003781470 */
[----:B------:R-:W-:-:S03]  /*0540*/  VIADD R14, R14, 0x2 ;  /* 0x000000020e0e7836 */ /* 0x000fc60000000000 */
[----:B------:R-:W-:Y:S02]  /*0550*/  PLOP3.LUT P5, PT, P4, P3, PT, 0x8f, 0xf8 ;  /* 0x0000000000f8781c */ /* 0x000fe400027a7177 */
[----:B------:R-:W-:-:S04]  /*0560*/  ISETP.LE.U32.OR P6, PT, R14, R27, P6 ;  /* 0x0000001b0e00720c */ /* 0x000fc800037c3470 */
[----:B------:R-:W-:Y:S01]  /*0570*/  PLOP3.LUT P3, PT, P6, P3, PT, 0x8f, 0xf8 ;  /* 0x0000000000f8781c */ /* 0x000fe20003767177 */
[----:B------:R-:W-:-:S06]  /*0580*/  IMAD.MOV.U32 R14, RZ, RZ, RZ ;  /* 0x000000ffff0e7224 */ /* 0x000fcc00078e00ff */
[----:B------:R-:W3:Y:S01]  /*0590*/  @!P5 LDG.E R17, desc[UR4][R10.64+0xc] ;  /* 0x00000c040a11d981 */ /* 0x000ee2000c1e1900 */
[----:B------:R-:W-:Y:S01]  /*05a0*/  ISETP.NE.AND P5, PT, R24, RZ, PT ;  /* 0x000000ff1800720c */ /* 0x000fe20003fa5270 */
[----:B------:R-:W-:-:S04]  /*05b0*/  HFMA2 R24, -RZ, RZ, 0, 0 ;  /* 0x00000000ff187431 */ /* 0x000fc800000001ff */
[----:B------:R0:W3:Y:S01]  /*05c0*/  @!P3 LDG.E R14, desc[UR4][R10.64+0x10] ;  /* 0x000010040a0eb981 */ /* 0x0000e2000c1e1900 */
[----:B------:R-:W-:Y:S02]  /*05d0*/  PLOP3.LUT P3, PT, P1, P5, PT, 0x8f, 0xf8 ;  /* 0x0000000000f8781c */ /* 0x000fe40000f6b177 */
[----:B------:R-:W-:-:S11]  /*05e0*/  CS2R R26, SRZ ;  /* 0x00000000001a7805 */ /* 0x000fd6000001ff00 */
[----:B------:R-:W3:Y:S01]  /*05f0*/  @!P3 LDG.E R24, desc[UR4][R8.64+-0x4] ;  /* 0xfffffc040818b981 */ /* 0x000ee2000c1e1900 */
[----:B------:R-:W-:Y:S02]  /*0600*/  PLOP3.LUT P3, PT, P0, P5, PT, 0x8f, 0xf8 ;  /* 0x0000000000f8781c */ /* 0x000fe4000076b177 */
[----:B0-----:R-:W-:-:S11]  /*0610*/  CS2R R10, SRZ ;  /* 0x00000000000a7805 */ /* 0x001fd6000001ff00 */
[----:B------:R-:W3:Y:S01]  /*0620*/  @!P3 LDG.E R26, desc[UR4][R8.64] ;  /* 0x00000004081ab981 */ /* 0x000ee2000c1e1900 */
[----:B------:R-:W-:Y:S02]  /*0630*/  PLOP3.LUT P3, PT, P4, P5, PT, 0x8f, 0xf8 ;  /* 0x0000000000f8781c */ /* 0x000fe4000276b177 */
[----:B------:R-:W-:-:S11]  /*0640*/  PLOP3.LUT P5, PT, P6, P5, PT, 0x8f, 0xf8 ;  /* 0x0000000000f8781c */ /* 0x000fd600037ab177 */
[----:B------:R-:W3:Y:S01]  /*0650*/  @!P3 LDG.E R27, desc[UR4][R8.64+0x4] ;  /* 0x00000404081bb981 */ /* 0x000ee2000c1e1900 */
[----:B------:R-:W-:-:S03]  /*0660*/  ISETP.NE.AND P3, PT, R28, RZ, PT ;  /* 0x000000ff1c00720c */ /* 0x000fc60003f65270 */
[----:B------:R0:W3:Y:S01]  /*0670*/  @!P5 LDG.E R10, desc[UR4][R8.64+0x8] ;  /* 0x00000804080ad981 */ /* 0x0000e2000c1e1900 */
[----:B------:R-:W-:Y:S01]  /*0680*/  PLOP3.LUT P5, PT, P1, P3, PT, 0x8f, 0xf8 ;  /* 0x0000000000f8781c */ /* 0x000fe20000fa7177 */
[----:B------:R-:W-:-:S12]  /*0690*/  IMAD.MOV.U32 R28, RZ, RZ, RZ ;  /* 0x000000ffff1c7224 */ /* 0x000fd800078e00ff */
[----:B------:R-:W3:Y:S01]  /*06a0*/  @!P5 LDG.E R28, desc[UR4][R6.64+-0x4] ;  /* 0xfffffc04061cd981 */ /* 0x000ee2000c1e1900 */
[----:B------:R-:W-:-:S13]  /*06b0*/  PLOP3.LUT P5, PT, P1, P2, PT, 0x8f, 0xf8 ;  /* 0x0000000000f8781c */ /* 0x000fda0000fa5177 */
[----:B------:R-:W3:Y:S01]  /*06c0*/  @!P5 LDG.E R11, desc[UR4][R4.64+-0x4] ;  /* 0xfffffc04040bd981 */ /* 0x000ee2000c1e1900 */
[----:B------:R-:W-:-:S04]  /*06d0*/  ISETP.GT.U32.AND P5, PT, R25, R22, PT ;  /* 0x000000161900720c */ /* 0x000fc80003fa4070 */
[----:B------:R-:W-:Y:S02]  /*06e0*/  ISETP.EQ.AND P5, PT, R23, UR7, P5 ;  /* 0x0000000717007c0c */ /* 0x000fe4000afa2270 */
[----:B0-----:R-:W-:Y:S01]  /*06f0*/  CS2R R8, SRZ ;  /* 0x0000000000087805 */ /* 0x001fe2000001ff00 */
[----:B------:R-:W0:Y:S01]  /*0700*/  LDCU UR7, c[0x3][0x68] ;  /* 0x00c00d00ff0777ac */ /* 0x000e220008000800 */
[----:B------:R-:W-:-:S13]  /*0710*/  PLOP3.LUT P1, PT, P1, P5, PT, 0x8f, 0xf8 ;  /* 0x0000000000f8781c */ /* 0x000fda0000f2b177 */
[----:B------:R-:W3:Y:S01]  /*0720*/  @!P1 LDG.E R9, desc[UR4][R2.64+-0x4] ;  /* 0xfffffc0402099981 */ /* 0x000ee2000c1e1900 */
[----:B------:R-:W-:-:S13]  /*0730*/  PLOP3.LUT P1, PT, P0, P3, PT, 0x8f, 0xf8 ;  /* 0x0000000000f8781c */ /* 0x000fda0000727177 */
[----:B------:R-:W3:Y:S01]  /*0740*/  @!P1 LDG.E R8, desc[UR4][R6.64] ;  /* 0x0000000406089981 */ /* 0x000ee2000c1e1900 */
[----:B------:R-:W-:Y:S02]  /*0750*/  PLOP3.LUT P1, PT, P0, P2, PT, 0x8f, 0xf8 ;  /* 0x0000000000f8781c */ /* 0x000fe40000725177 */
[----:B------:R-:W-:Y:S01]  /*0760*/  PLOP3.LUT P0, PT, P0, P5, PT, 0x8f, 0xf8 ;  /* 0x0000000000f8781c */ /* 0x000fe2000070b177 */
[----:B----4-:R-:W-:-:S04]  /*0770*/  FMUL R0, R0, UR6 ;  /* 0x0000000600007c20 */ /* 0x010fc80008400000 */
[----:B------:R-:W-:Y:S01]  /*0780*/  FFMA R0, R0, UR6, RZ ;  /* 0x0000000600007c23 */ /* 0x000fe200080000ff */
[----:B-----5:R-:W-:-:S04]  /*0790*/  FMUL R21, R21, UR6 ;  /* 0x0000000615157c20 */ /* 0x020fc80008400000 */
[----:B0-----:R-:W-:Y:S01]  /*07a0*/  FFMA R21, R21, UR7, R0 ;  /* 0x0000000715157c23 */ /* 0x001fe20008000000 */
[----:B--2---:R-:W-:Y:S01]  /*07b0*/  FMUL R0, R19, UR6 ;  /* 0x0000000613007c20 */ /* 0x004fe20008400000 */
[----:B------:R-:W-:-:S03]  /*07c0*/  IMAD.MOV.U32 R19, RZ, RZ, RZ ;  /* 0x000000ffff137224 */ /* 0x000fc600078e00ff */
[----:B------:R-:W-:Y:S01]  /*07d0*/  FFMA R21, R0, UR8, R21 ;  /* 0x0000000800157c23 */ /* 0x000fe20008000015 */
[----:B------:R-:W-:Y:S02]  /*07e0*/  MOV R0, RZ ;  /* 0x000000ff00007202 */ /* 0x000fe40000000f00 */
[----:B------:R-:W2:Y:S01]  /*07f0*/  @!P1 LDG.E R19, desc[UR4][R4.64] ;  /* 0x0000000404139981 */ /* 0x000ea2000c1e1900 */
[----:B------:R-:W-:-:S03]  /*0800*/  PLOP3.LUT P1, PT, P4, P3, PT, 0x8f, 0xf8 ;  /* 0x0000000000f8781c */ /* 0x000fc60002727177 */
[----:B------:R-:W4:Y:S01]  /*0810*/  @!P0 LDG.E R0, desc[UR4][R2.64] ;  /* 0x0000000402008981 */ /* 0x000f22000c1e1900 */
[----:B------:R-:W-:Y:S01]  /*0820*/  PLOP3.LUT P0, PT, P4, P2, PT, 0x8f, 0xf8 ;  /* 0x0000000000f8781c */ /* 0x000fe20002705177 */
[----:B---3--:R-:W-:Y:S01]  /*0830*/  FMUL R18, R18, UR6 ;  /* 0x0000000612127c20 */ /* 0x008fe20008400000 */
[----:B------:R-:W-:-:S03]  /*0840*/  PLOP3.LUT P4, PT, P4, P5, PT, 0x8f, 0xf8 ;  /* 0x0000000000f8781c */ /* 0x000fc6000278b177 */
[----:B-1----:R-:W-:Y:S01]  /*0850*/  FFMA R22, R18, UR9, R21 ;  /* 0x0000000912167c23 */ /* 0x002fe20008000015 */
[----:B------:R-:W-:Y:S02]  /*0860*/  IMAD.MOV.U32 R18, RZ, RZ, RZ ;  /* 0x000000ffff127224 */ /* 0x000fe400078e00ff */
[----:B------:R-:W-:Y:S01]  /*0870*/  FMUL R21, R16, UR6 ;  /* 0x0000000610157c20 */ /* 0x000fe20008400000 */
[----:B------:R-:W-:-:S03]  /*0880*/  IMAD.MOV.U32 R16, RZ, RZ, RZ ;  /* 0x000000ffff107224 */ /* 0x000fc600078e00ff */
[----:B------:R-:W-:Y:S01]  /*0890*/  FFMA R22, R21, UR10, R22 ;  /* 0x0000000a15167c23 */ /* 0x000fe20008000016 */
[----:B------:R-:W-:Y:S01]  /*08a0*/  HFMA2 R21, -RZ, RZ, 0, 0 ;  /* 0x00000000ff157431 */ /* 0x000fe200000001ff */
[----:B------:R-:W3:Y:S01]  /*08b0*/  @!P1 LDG.E R18, desc[UR4][R6.64+0x4] ;  /* 0x0000040406129981 */ /* 0x000ee2000c1e1900 */
[----:B------:R-:W-:-:S03]  /*08c0*/  PLOP3.LUT P3, PT, P6, P3, PT, 0x8f, 0xf8 ;  /* 0x0000000000f8781c */ /* 0x000fc60003767177 */
[----:B------:R-:W5:Y:S01]  /*08d0*/  @!P0 LDG.E R16, desc[UR4][R4.64+0x4] ;  /* 0x0000040404108981 */ /* 0x000f62000c1e1900 */
[----:B------:R-:W-:Y:S01]  /*08e0*/  FMUL R15, R15, UR7 ;  /* 0x000000070f0f7c20 */ /* 0x000fe20008400000 */
[----:B------:R-:W-:Y:S02]  /*08f0*/  PLOP3.LUT P2, PT, P6, P2, PT, 0x8f, 0xf8 ;  /* 0x0000000000f8781c */ /* 0x000fe40003745177 */
[----:B------:R-:W5:Y:S01]  /*0900*/  @!P4 LDG.E R21, desc[UR4][R2.64+0x4] ;  /* 0x000004040215c981 */ /* 0x000f62000c1e1900 */
[----:B------:R-:W-:Y:S01]  /*0910*/  FFMA R25, R15, UR6, R22 ;  /* 0x000000060f197c23 */ /* 0x000fe20008000016 */
[----:B------:R-:W-:Y:S01]  /*0920*/  IMAD.MOV.U32 R15, RZ, RZ, RZ ;  /* 0x000000ffff0f7224 */ /* 0x000fe200078e00ff */
[----:B------:R-:W-:Y:S02]  /*0930*/  PLOP3.LUT P5, PT, P6, P5, PT, 0x8f, 0xf8 ;  /* 0x0000000000f8781c */ /* 0x000fe400037ab177 */
[----:B------:R-:W-:-:S03]  /*0940*/  CS2R R22, SRZ ;  /* 0x0000000000167805 */ /* 0x000fc6000001ff00 */
[----:B------:R-:W5:Y:S04]  /*0950*/  @!P3 LDG.E R15, desc[UR4][R6.64+0x8] ;  /* 0x00000804060fb981 */ /* 0x000f68000c1e1900 */
[----:B------:R-:W5:Y:S04]  /*0960*/  @!P2 LDG.E R23, desc[UR4][R4.64+0x8] ;  /* 0x000008040417a981 */ /* 0x000f68000c1e1900 */
[----:B------:R0:W5:Y:S01]  /*0970*/  @!P5 LDG.E R22, desc[UR4][R2.64+0x8] ;  /* 0x000008040216d981 */ /* 0x000162000c1e1900 */
[----:B------:R-:W-:Y:S01]  /*0980*/  FMUL R20, R20, UR8 ;  /* 0x0000000814147c20 */ /* 0x000fe20008400000 */
[----:B------:R-:W-:-:S04]  /*0990*/  FMUL R24, R24, UR7 ;  /* 0x0000000718187c20 */ /* 0x000fc80008400000 */
[----:B------:R-:W-:Y:S01]  /*09a0*/  FFMA R25, R24, UR7, R25 ;  /* 0x0000000718197c23 */ /* 0x000fe20008000019 */
[----:B------:R-:W-:Y:S01]  /*09b0*/  FMUL R26, R26, UR8 ;  /* 0x000000081a1a7c20 */ /* 0x000fe20008400000 */
[----:B------:R-:W-:-:S04]  /*09c0*/  FMUL R28, R28, UR7 ;  /* 0x000000071c1c7c20 */ /* 0x000fc80008400000 */
[----:B------:R-:W-:Y:S01]  /*09d0*/  FFMA R28, R28, UR8, R25 ;  /* 0x000000081c1c7c23 */ /* 0x000fe20008000019 */
[----:B------:R-:W-:-:S04]  /*09e0*/  FMUL R11, R11, UR7 ;  /* 0x000000070b0b7c20 */ /* 0x000fc80008400000 */
[----:B------:R-:W-:Y:S01]  /*09f0*/  FFMA R28, R11, UR9, R28 ;  /* 0x000000090b1c7c23 */ /* 0x000fe2000800001c */
[----:B------:R-:W-:-:S04]  /*0a00*/  FMUL R9, R9, UR7 ;  /* 0x0000000709097c20 */ /* 0x000fc80008400000 */
[----:B------:R-:W-:-:S04]  /*0a10*/  FFMA R9, R9, UR10, R28 ;  /* 0x0000000a09097c23 */ /* 0x000fc8000800001c */
[----:B------:R-:W-:-:S04]  /*0a20*/  FFMA R9, R20, UR6, R9 ;  /* 0x0000000614097c23 */ /* 0x000fc80008000009 */
[----:B------:R-:W-:Y:S01]  /*0a30*/  FFMA R9, R26, UR7, R9 ;  /* 0x000000071a097c23 */ /* 0x000fe20008000009 */
[----:B------:R-:W-:-:S04]  /*0a40*/  FMUL R8, R8, UR8 ;  /* 0x0000000808087c20 */ /* 0x000fc80008400000 */
[----:B------:R-:W-:Y:S01]  /*0a50*/  FFMA R8, R8, UR8, R9 ;  /* 0x0000000808087c23 */ /* 0x000fe20008000009 */
[----:B------:R-:W-:Y:S01]  /*0a60*/  FMUL R17, R17, UR9 ;  /* 0x0000000911117c20 */ /* 0x000fe20008400000 */
[----:B------:R-:W-:Y:S01]  /*0a70*/  FMUL R27, R27, UR9 ;  /* 0x000000091b1b7c20 */ /* 0x000fe20008400000 */
[----:B------:R-:W-:Y:S01]  /*0a80*/  FMUL R14, R14, UR10 ;  /* 0x0000000a0e0e7c20 */ /* 0x000fe20008400000 */
[----:B------:R-:W-:Y:S01]  /*0a90*/  FMUL R10, R10, UR10 ;  /* 0x0000000a0a0a7c20 */ /* 0x000fe20008400000 */
[----:B0-----:R-:W-:-:S04]  /*0aa0*/  IADD3 R2, P0, PT, R13, UR12, RZ ;  /* 0x0000000c0d027c10 */ /* 0x001fc8000ff1e0ff */
[----:B------:R-:W-:Y:S01]  /*0ab0*/  IADD3.X R3, PT, PT, R12, UR13, RZ, P0, !PT ;  /* 0x0000000d0c037c10 */ /* 0x000fe200087fe4ff */
[----:B--2---:R-:W-:-:S04]  /*0ac0*/  FMUL R19, R19, UR8 ;  /* 0x0000000813137c20 */ /* 0x004fc80008400000 */
[----:B------:R-:W-:Y:S01]  /*0ad0*/  FFMA R19, R19, UR9, R8 ;  /* 0x0000000913137c23 */ /* 0x000fe20008000008 */
[----:B----4-:R-:W-:-:S04]  /*0ae0*/  FMUL R0, R0, UR8 ;  /* 0x0000000800007c20 */ /* 0x010fc80008400000 */
[----:B------:R-:W-:-:S04]  /*0af0*/  FFMA R0, R0, UR10, R19 ;  /* 0x0000000a00007c23 */ /* 0x000fc80008000013 */
[----:B------:R-:W-:-:S04]  /*0b00*/  FFMA R0, R17, UR6, R0 ;  /* 0x0000000611007c23 */ /* 0x000fc80008000000 */
[----:B------:R-:W-:Y:S01]  /*0b10*/  FFMA R27, R27, UR7, R0 ;  /* 0x000000071b1b7c23 */ /* 0x000fe20008000000 */
[----:B---3--:R-:W-:-:S04]  /*0b20*/  FMUL R18, R18, UR9 ;  /* 0x0000000912127c20 */ /* 0x008fc80008400000 */
[----:B------:R-:W-:Y:S01]  /*0b30*/  FFMA R27, R18, UR8, R27 ;  /* 0x00000008121b7c23 */ /* 0x000fe2000800001b */
[----:B-----5:R-:W-:-:S04]  /*0b40*/  FMUL R16, R16, UR9 ;  /* 0x0000000910107c20 */ /* 0x020fc80008400000 */
[----:B------:R-:W-:Y:S01]  /*0b50*/  FFMA R16, R16, UR9, R27 ;  /* 0x0000000910107c23 */ /* 0x000fe2000800001b */
[----:B------:R-:W-:-:S04]  /*0b60*/  FMUL R21, R21, UR9 ;  /* 0x0000000915157c20 */ /* 0x000fc80008400000 */
[----:B------:R-:W-:-:S04]  /*0b70*/  FFMA R21, R21, UR10, R16 ;  /* 0x0000000a15157c23 */ /* 0x000fc80008000010 */
[----:B------:R-:W-:Y:S01]  /*0b80*/  FFMA R21, R14, UR6, R21 ;  /* 0x000000060e157c23 */ /* 0x000fe20008000015 */
[----:B------:R-:W-:-:S03]  /*0b90*/  FMUL R15, R15, UR10 ;  /* 0x0000000a0f0f7c20 */ /* 0x000fc60008400000 */
[----:B------:R-:W-:Y:S01]  /*0ba0*/  FFMA R10, R10, UR7, R21 ;  /* 0x000000070a0a7c23 */ /* 0x000fe20008000015 */
[----:B------:R-:W-:-:S03]  /*0bb0*/  FMUL R23, R23, UR10 ;  /* 0x0000000a17177c20 */ /* 0x000fc60008400000 */
[----:B------:R-:W-:Y:S01]  /*0bc0*/  FFMA R10, R15, UR8, R10 ;  /* 0x000000080f0a7c23 */ /* 0x000fe2000800000a */
[----:B------:R-:W-:-:S03]  /*0bd0*/  FMUL R22, R22, UR10 ;  /* 0x0000000a16167c20 */ /* 0x000fc60008400000 */
[----:B------:R-:W-:-:S04]  /*0be0*/  FFMA R5, R23, UR9, R10 ;  /* 0x0000000917057c23 */ /* 0x000fc8000800000a */
[----:B------:R-:W-:-:S05]  /*0bf0*/  FFMA R5, R22, UR10, R5 ;  /* 0x0000000a16057c23 */ /* 0x000fca0008000005 */
[----:B------:R-:W-:Y:S01]  /*0c00*/  STG.E desc[UR4][R2.64], R5 ;  /* 0x0000000502007986 */ /* 0x000fe2000c101904 */
[----:B------:R-:W-:Y:S05]  /*0c10*/  EXIT ;  /* 0x000000000000794d */ /* 0x000fea0003800000 */
.L_x_2:
        /* <DEDUP_REMOVED lines=14> */
.L_x_5:


//--------------------- .nv.shared.reserved.0     --------------------------
	.section	.nv.shared.reserved.0,"aw",@nobits
	.weak		__nv_reservedSMEM_offset_0_alias
	.size		__nv_reservedSMEM_offset_0_alias, 0, 64
	.other		__nv_reservedSMEM_offset_0_alias,@"STO_CUDA_RESERVED_SHARED STV_DEFAULT"
__nv_reservedSMEM_offset_0_alias:
	.zero		0
	.zero		64


//--------------------- .nv.constant0._Z17convolutionRowGPUPfS_ii --------------------------
	.section	.nv.constant0._Z17convolutionRowGPUPfS_ii,"a",@progbits
	.sectionflags	@""
	.align	4
.nv.constant0._Z17convolutionRowGPUPfS_ii:
	.zero		920


//--------------------- .nv.constant0._Z17convolutionColGPUPfS_ii --------------------------
	.section	.nv.constant0._Z17convolutionColGPUPfS_ii,"a",@progbits
	.sectionflags	@""
	.align	4
.nv.constant0._Z17convolutionColGPUPfS_ii:
	.zero		920


//--------------------- .nv.constant0._Z14convolutionGPUPfS_ii --------------------------
	.section	.nv.constant0._Z14convolutionGPUPfS_ii,"a",@progbits
	.sectionflags	@""
	.align	4
.nv.constant0._Z14convolutionGPUPfS_ii:
	.zero		920


//--------------------- SYMBOLS --------------------------

	.type		.nv.reservedSmem.offset0,@object
	.size		.nv.reservedSmem.offset0,0x4
